//
// Generated by NVIDIA NVVM Compiler
//
// Compiler Build ID: CL-36424714
// Cuda compilation tools, release 13.0, V13.0.88
// Based on NVVM 20.0.0
//

.version 9.0
.target sm_100
.address_size 64

	// .globl	_Z9my_kernelPvh7shape_t9strides_t
.extern .func  (.param .b32 func_retval0) vprintf
(
	.param .b64 vprintf_param_0,
	.param .b64 vprintf_param_1
)
;
.global .align 1 .b8 $str[17] = {84, 101, 110, 115, 111, 114, 32, 114, 97, 110, 107, 58, 32, 37, 100, 10};
.global .align 1 .b8 $str$1[14] = {83, 104, 97, 112, 101, 32, 115, 105, 122, 101, 115, 58, 32};
.global .align 1 .b8 $str$2[4] = {37, 117, 32};
.global .align 1 .b8 $str$3[11] = {10, 83, 116, 114, 105, 100, 101, 115, 58, 32};
.global .align 1 .b8 $str$4[6] = {37, 108, 108, 117, 32};
.global .align 1 .b8 $str$5[2] = {10};

.visible .entry _Z9my_kernelPvh7shape_t9strides_t(
	.param .u64 .ptr .align 1 _Z9my_kernelPvh7shape_t9strides_t_param_0,
	.param .u8 _Z9my_kernelPvh7shape_t9strides_t_param_1,
	.param .align 8 .b8 _Z9my_kernelPvh7shape_t9strides_t_param_2[16],
	.param .align 8 .b8 _Z9my_kernelPvh7shape_t9strides_t_param_3[32]
)
{
	.local .align 8 .b8 	__local_depot0[56];
	.reg .b64 	%SP;
	.reg .b64 	%SPL;
	.reg .pred 	%p<19>;
	.reg .b16 	%rs<2>;
	.reg .b32 	%r<204>;
	.reg .b64 	%rd<103>;

	mov.u64 	%SPL, __local_depot0;
	cvta.local.u64 	%SP, %SPL;
	ld.param.u64 	%rd16, [_Z9my_kernelPvh7shape_t9strides_t_param_3+24];
	ld.param.u64 	%rd17, [_Z9my_kernelPvh7shape_t9strides_t_param_3+16];
	ld.param.u64 	%rd18, [_Z9my_kernelPvh7shape_t9strides_t_param_3+8];
	ld.param.u64 	%rd19, [_Z9my_kernelPvh7shape_t9strides_t_param_3];
	ld.param.u64 	%rd20, [_Z9my_kernelPvh7shape_t9strides_t_param_2+8];
	ld.param.u64 	%rd21, [_Z9my_kernelPvh7shape_t9strides_t_param_2];
	ld.param.u8 	%rs1, [_Z9my_kernelPvh7shape_t9strides_t_param_1];
	add.u64 	%rd1, %SPL, 0;
	add.u64 	%rd2, %SPL, 16;
	add.u64 	%rd24, %SP, 48;
	add.u64 	%rd3, %SPL, 48;
	st.local.u64 	[%rd1], %rd21;
	st.local.u64 	[%rd1+8], %rd20;
	st.local.u64 	[%rd2], %rd19;
	st.local.u64 	[%rd2+8], %rd18;
	st.local.u64 	[%rd2+16], %rd17;
	st.local.u64 	[%rd2+24], %rd16;
	mov.u32 	%r31, %tid.x;
	mov.u32 	%r32, %ctaid.x;
	mov.u32 	%r33, %ntid.x;
	mul.lo.s32 	%r34, %r33, %r32;
	neg.s32 	%r35, %r34;
	setp.ne.s32 	%p1, %r31, %r35;
	@%p1 bra 	$L__BB0_28;
	cvt.u32.u16 	%r1, %rs1;
	st.local.u32 	[%rd3], %r1;
	mov.u64 	%rd25, $str;
	cvta.global.u64 	%rd26, %rd25;
	{ // callseq 0, 0
	.param .b64 param0;
	st.param.b64 	[param0], %rd26;
	.param .b64 param1;
	st.param.b64 	[param1], %rd24;
	.param .b32 retval0;
	call.uni (retval0), 
	vprintf, 
	(
	param0, 
	param1
	);
	ld.param.b32 	%r36, [retval0];
	} // callseq 0
	mov.u64 	%rd28, $str$1;
	cvta.global.u64 	%rd29, %rd28;
	{ // callseq 1, 0
	.param .b64 param0;
	st.param.b64 	[param0], %rd29;
	.param .b64 param1;
	st.param.b64 	[param1], 0;
	.param .b32 retval0;
	call.uni (retval0), 
	vprintf, 
	(
	param0, 
	param1
	);
	ld.param.b32 	%r38, [retval0];
	} // callseq 1
	setp.eq.s16 	%p2, %rs1, 0;
	@%p2 bra 	$L__BB0_26;
	and.b32  	%r2, %r1, 15;
	setp.lt.u16 	%p3, %rs1, 16;
	mov.b32 	%r196, 0;
	@%p3 bra 	$L__BB0_5;
	and.b32  	%r196, %r1, 240;
	neg.s32 	%r194, %r196;
	add.s64 	%rd99, %rd1, 32;
	mov.u64 	%rd30, $str$2;
$L__BB0_4:
	.pragma "nounroll";
	ld.local.u32 	%r42, [%rd99+-32];
	st.local.u32 	[%rd3], %r42;
	cvta.global.u64 	%rd31, %rd30;
	{ // callseq 2, 0
	.param .b64 param0;
	st.param.b64 	[param0], %rd31;
	.param .b64 param1;
	st.param.b64 	[param1], %rd24;
	.param .b32 retval0;
	call.uni (retval0), 
	vprintf, 
	(
	param0, 
	param1
	);
	ld.param.b32 	%r43, [retval0];
	} // callseq 2
	ld.local.u32 	%r45, [%rd99+-28];
	st.local.u32 	[%rd3], %r45;
	{ // callseq 3, 0
	.param .b64 param0;
	st.param.b64 	[param0], %rd31;
	.param .b64 param1;
	st.param.b64 	[param1], %rd24;
	.param .b32 retval0;
	call.uni (retval0), 
	vprintf, 
	(
	param0, 
	param1
	);
	ld.param.b32 	%r46, [retval0];
	} // callseq 3
	ld.local.u32 	%r48, [%rd99+-24];
	st.local.u32 	[%rd3], %r48;
	{ // callseq 4, 0
	.param .b64 param0;
	st.param.b64 	[param0], %rd31;
	.param .b64 param1;
	st.param.b64 	[param1], %rd24;
	.param .b32 retval0;
	call.uni (retval0), 
	vprintf, 
	(
	param0, 
	param1
	);
	ld.param.b32 	%r49, [retval0];
	} // callseq 4
	ld.local.u32 	%r51, [%rd99+-20];
	st.local.u32 	[%rd3], %r51;
	{ // callseq 5, 0
	.param .b64 param0;
	st.param.b64 	[param0], %rd31;
	.param .b64 param1;
	st.param.b64 	[param1], %rd24;
	.param .b32 retval0;
	call.uni (retval0), 
	vprintf, 
	(
	param0, 
	param1
	);
	ld.param.b32 	%r52, [retval0];
	} // callseq 5
	ld.local.u32 	%r54, [%rd99+-16];
	st.local.u32 	[%rd3], %r54;
	{ // callseq 6, 0
	.param .b64 param0;
	st.param.b64 	[param0], %rd31;
	.param .b64 param1;
	st.param.b64 	[param1], %rd24;
	.param .b32 retval0;
	call.uni (retval0), 
	vprintf, 
	(
	param0, 
	param1
	);
	ld.param.b32 	%r55, [retval0];
	} // callseq 6
	ld.local.u32 	%r57, [%rd99+-12];
	st.local.u32 	[%rd3], %r57;
	{ // callseq 7, 0
	.param .b64 param0;
	st.param.b64 	[param0], %rd31;
	.param .b64 param1;
	st.param.b64 	[param1], %rd24;
	.param .b32 retval0;
	call.uni (retval0), 
	vprintf, 
	(
	param0, 
	param1
	);
	ld.param.b32 	%r58, [retval0];
	} // callseq 7
	ld.local.u32 	%r60, [%rd99+-8];
	st.local.u32 	[%rd3], %r60;
	{ // callseq 8, 0
	.param .b64 param0;
	st.param.b64 	[param0], %rd31;
	.param .b64 param1;
	st.param.b64 	[param1], %rd24;
	.param .b32 retval0;
	call.uni (retval0), 
	vprintf, 
	(
	param0, 
	param1
	);
	ld.param.b32 	%r61, [retval0];
	} // callseq 8
	ld.local.u32 	%r63, [%rd99+-4];
	st.local.u32 	[%rd3], %r63;
	{ // callseq 9, 0
	.param .b64 param0;
	st.param.b64 	[param0], %rd31;
	.param .b64 param1;
	st.param.b64 	[param1], %rd24;
	.param .b32 retval0;
	call.uni (retval0), 
	vprintf, 
	(
	param0, 
	param1
	);
	ld.param.b32 	%r64, [retval0];
	} // callseq 9
	ld.local.u32 	%r66, [%rd99];
	st.local.u32 	[%rd3], %r66;
	{ // callseq 10, 0
	.param .b64 param0;
	st.param.b64 	[param0], %rd31;
	.param .b64 param1;
	st.param.b64 	[param1], %rd24;
	.param .b32 retval0;
	call.uni (retval0), 
	vprintf, 
	(
	param0, 
	param1
	);
	ld.param.b32 	%r67, [retval0];
	} // callseq 10
	ld.local.u32 	%r69, [%rd99+4];
	st.local.u32 	[%rd3], %r69;
	{ // callseq 11, 0
	.param .b64 param0;
	st.param.b64 	[param0], %rd31;
	.param .b64 param1;
	st.param.b64 	[param1], %rd24;
	.param .b32 retval0;
	call.uni (retval0), 
	vprintf, 
	(
	param0, 
	param1
	);
	ld.param.b32 	%r70, [retval0];
	} // callseq 11
	ld.local.u32 	%r72, [%rd99+8];
	st.local.u32 	[%rd3], %r72;
	{ // callseq 12, 0
	.param .b64 param0;
	st.param.b64 	[param0], %rd31;
	.param .b64 param1;
	st.param.b64 	[param1], %rd24;
	.param .b32 retval0;
	call.uni (retval0), 
	vprintf, 
	(
	param0, 
	param1
	);
	ld.param.b32 	%r73, [retval0];
	} // callseq 12
	ld.local.u32 	%r75, [%rd99+12];
	st.local.u32 	[%rd3], %r75;
	{ // callseq 13, 0
	.param .b64 param0;
	st.param.b64 	[param0], %rd31;
	.param .b64 param1;
	st.param.b64 	[param1], %rd24;
	.param .b32 retval0;
	call.uni (retval0), 
	vprintf, 
	(
	param0, 
	param1
	);
	ld.param.b32 	%r76, [retval0];
	} // callseq 13
	ld.local.u32 	%r78, [%rd99+16];
	st.local.u32 	[%rd3], %r78;
	{ // callseq 14, 0
	.param .b64 param0;
	st.param.b64 	[param0], %rd31;
	.param .b64 param1;
	st.param.b64 	[param1], %rd24;
	.param .b32 retval0;
	call.uni (retval0), 
	vprintf, 
	(
	param0, 
	param1
	);
	ld.param.b32 	%r79, [retval0];
	} // callseq 14
	ld.local.u32 	%r81, [%rd99+20];
	st.local.u32 	[%rd3], %r81;
	{ // callseq 15, 0
	.param .b64 param0;
	st.param.b64 	[param0], %rd31;
	.param .b64 param1;
	st.param.b64 	[param1], %rd24;
	.param .b32 retval0;
	call.uni (retval0), 
	vprintf, 
	(
	param0, 
	param1
	);
	ld.param.b32 	%r82, [retval0];
	} // callseq 15
	ld.local.u32 	%r84, [%rd99+24];
	st.local.u32 	[%rd3], %r84;
	{ // callseq 16, 0
	.param .b64 param0;
	st.param.b64 	[param0], %rd31;
	.param .b64 param1;
	st.param.b64 	[param1], %rd24;
	.param .b32 retval0;
	call.uni (retval0), 
	vprintf, 
	(
	param0, 
	param1
	);
	ld.param.b32 	%r85, [retval0];
	} // callseq 16
	ld.local.u32 	%r87, [%rd99+28];
	st.local.u32 	[%rd3], %r87;
	{ // callseq 17, 0
	.param .b64 param0;
	st.param.b64 	[param0], %rd31;
	.param .b64 param1;
	st.param.b64 	[param1], %rd24;
	.param .b32 retval0;
	call.uni (retval0), 
	vprintf, 
	(
	param0, 
	param1
	);
	ld.param.b32 	%r88, [retval0];
	} // callseq 17
	add.s32 	%r194, %r194, 16;
	add.s64 	%rd99, %rd99, 64;
	setp.ne.s32 	%p4, %r194, 0;
	@%p4 bra 	$L__BB0_4;
$L__BB0_5:
	setp.eq.s32 	%p5, %r2, 0;
	@%p5 bra 	$L__BB0_14;
	and.b32  	%r8, %r1, 7;
	setp.lt.u32 	%p6, %r2, 8;
	@%p6 bra 	$L__BB0_8;
	mul.wide.u32 	%rd33, %r196, 4;
	add.s64 	%rd34, %rd1, %rd33;
	ld.local.u32 	%r90, [%rd34];
	st.local.u32 	[%rd3], %r90;
	mov.u64 	%rd35, $str$2;
	cvta.global.u64 	%rd36, %rd35;
	add.u64 	%rd37, %SP, 48;
	{ // callseq 18, 0
	.param .b64 param0;
	st.param.b64 	[param0], %rd36;
	.param .b64 param1;
	st.param.b64 	[param1], %rd37;
	.param .b32 retval0;
	call.uni (retval0), 
	vprintf, 
	(
	param0, 
	param1
	);
	ld.param.b32 	%r91, [retval0];
	} // callseq 18
	ld.local.u32 	%r93, [%rd34+4];
	st.local.u32 	[%rd3], %r93;
	{ // callseq 19, 0
	.param .b64 param0;
	st.param.b64 	[param0], %rd36;
	.param .b64 param1;
	st.param.b64 	[param1], %rd37;
	.param .b32 retval0;
	call.uni (retval0), 
	vprintf, 
	(
	param0, 
	param1
	);
	ld.param.b32 	%r94, [retval0];
	} // callseq 19
	ld.local.u32 	%r96, [%rd34+8];
	st.local.u32 	[%rd3], %r96;
	{ // callseq 20, 0
	.param .b64 param0;
	st.param.b64 	[param0], %rd36;
	.param .b64 param1;
	st.param.b64 	[param1], %rd37;
	.param .b32 retval0;
	call.uni (retval0), 
	vprintf, 
	(
	param0, 
	param1
	);
	ld.param.b32 	%r97, [retval0];
	} // callseq 20
	ld.local.u32 	%r99, [%rd34+12];
	st.local.u32 	[%rd3], %r99;
	{ // callseq 21, 0
	.param .b64 param0;
	st.param.b64 	[param0], %rd36;
	.param .b64 param1;
	st.param.b64 	[param1], %rd37;
	.param .b32 retval0;
	call.uni (retval0), 
	vprintf, 
	(
	param0, 
	param1
	);
	ld.param.b32 	%r100, [retval0];
	} // callseq 21
	ld.local.u32 	%r102, [%rd34+16];
	st.local.u32 	[%rd3], %r102;
	{ // callseq 22, 0
	.param .b64 param0;
	st.param.b64 	[param0], %rd36;
	.param .b64 param1;
	st.param.b64 	[param1], %rd37;
	.param .b32 retval0;
	call.uni (retval0), 
	vprintf, 
	(
	param0, 
	param1
	);
	ld.param.b32 	%r103, [retval0];
	} // callseq 22
	ld.local.u32 	%r105, [%rd34+20];
	st.local.u32 	[%rd3], %r105;
	{ // callseq 23, 0
	.param .b64 param0;
	st.param.b64 	[param0], %rd36;
	.param .b64 param1;
	st.param.b64 	[param1], %rd37;
	.param .b32 retval0;
	call.uni (retval0), 
	vprintf, 
	(
	param0, 
	param1
	);
	ld.param.b32 	%r106, [retval0];
	} // callseq 23
	ld.local.u32 	%r108, [%rd34+24];
	st.local.u32 	[%rd3], %r108;
	{ // callseq 24, 0
	.param .b64 param0;
	st.param.b64 	[param0], %rd36;
	.param .b64 param1;
	st.param.b64 	[param1], %rd37;
	.param .b32 retval0;
	call.uni (retval0), 
	vprintf, 
	(
	param0, 
	param1
	);
	ld.param.b32 	%r109, [retval0];
	} // callseq 24
	ld.local.u32 	%r111, [%rd34+28];
	st.local.u32 	[%rd3], %r111;
	{ // callseq 25, 0
	.param .b64 param0;
	st.param.b64 	[param0], %rd36;
	.param .b64 param1;
	st.param.b64 	[param1], %rd37;
	.param .b32 retval0;
	call.uni (retval0), 
	vprintf, 
	(
	param0, 
	param1
	);
	ld.param.b32 	%r112, [retval0];
	} // callseq 25
	add.s32 	%r196, %r196, 8;
$L__BB0_8:
	setp.eq.s32 	%p7, %r8, 0;
	@%p7 bra 	$L__BB0_14;
	and.b32  	%r11, %r1, 3;
	setp.lt.u32 	%p8, %r8, 4;
	@%p8 bra 	$L__BB0_11;
	mul.wide.u32 	%rd38, %r196, 4;
	add.s64 	%rd39, %rd1, %rd38;
	ld.local.u32 	%r114, [%rd39];
	st.local.u32 	[%rd3], %r114;
	mov.u64 	%rd40, $str$2;
	cvta.global.u64 	%rd41, %rd40;
	add.u64 	%rd42, %SP, 48;
	{ // callseq 26, 0
	.param .b64 param0;
	st.param.b64 	[param0], %rd41;
	.param .b64 param1;
	st.param.b64 	[param1], %rd42;
	.param .b32 retval0;
	call.uni (retval0), 
	vprintf, 
	(
	param0, 
	param1
	);
	ld.param.b32 	%r115, [retval0];
	} // callseq 26
	ld.local.u32 	%r117, [%rd39+4];
	st.local.u32 	[%rd3], %r117;
	{ // callseq 27, 0
	.param .b64 param0;
	st.param.b64 	[param0], %rd41;
	.param .b64 param1;
	st.param.b64 	[param1], %rd42;
	.param .b32 retval0;
	call.uni (retval0), 
	vprintf, 
	(
	param0, 
	param1
	);
	ld.param.b32 	%r118, [retval0];
	} // callseq 27
	ld.local.u32 	%r120, [%rd39+8];
	st.local.u32 	[%rd3], %r120;
	{ // callseq 28, 0
	.param .b64 param0;
	st.param.b64 	[param0], %rd41;
	.param .b64 param1;
	st.param.b64 	[param1], %rd42;
	.param .b32 retval0;
	call.uni (retval0), 
	vprintf, 
	(
	param0, 
	param1
	);
	ld.param.b32 	%r121, [retval0];
	} // callseq 28
	ld.local.u32 	%r123, [%rd39+12];
	st.local.u32 	[%rd3], %r123;
	{ // callseq 29, 0
	.param .b64 param0;
	st.param.b64 	[param0], %rd41;
	.param .b64 param1;
	st.param.b64 	[param1], %rd42;
	.param .b32 retval0;
	call.uni (retval0), 
	vprintf, 
	(
	param0, 
	param1
	);
	ld.param.b32 	%r124, [retval0];
	} // callseq 29
	add.s32 	%r196, %r196, 4;
$L__BB0_11:
	setp.eq.s32 	%p9, %r11, 0;
	@%p9 bra 	$L__BB0_14;
	mul.wide.u32 	%rd43, %r196, 4;
	add.s64 	%rd100, %rd1, %rd43;
	neg.s32 	%r198, %r11;
	mov.u64 	%rd44, $str$2;
	add.u64 	%rd46, %SP, 48;
$L__BB0_13:
	.pragma "nounroll";
	ld.local.u32 	%r126, [%rd100];
	st.local.u32 	[%rd3], %r126;
	cvta.global.u64 	%rd45, %rd44;
	{ // callseq 30, 0
	.param .b64 param0;
	st.param.b64 	[param0], %rd45;
	.param .b64 param1;
	st.param.b64 	[param1], %rd46;
	.param .b32 retval0;
	call.uni (retval0), 
	vprintf, 
	(
	param0, 
	param1
	);
	ld.param.b32 	%r127, [retval0];
	} // callseq 30
	add.s64 	%rd100, %rd100, 4;
	add.s32 	%r198, %r198, 1;
	setp.ne.s32 	%p10, %r198, 0;
	@%p10 bra 	$L__BB0_13;
$L__BB0_14:
	setp.lt.u16 	%p11, %rs1, 16;
	mov.u64 	%rd47, $str$3;
	cvta.global.u64 	%rd48, %rd47;
	{ // callseq 31, 0
	.param .b64 param0;
	st.param.b64 	[param0], %rd48;
	.param .b64 param1;
	st.param.b64 	[param1], 0;
	.param .b32 retval0;
	call.uni (retval0), 
	vprintf, 
	(
	param0, 
	param1
	);
	ld.param.b32 	%r130, [retval0];
	} // callseq 31
	mov.b32 	%r201, 0;
	@%p11 bra 	$L__BB0_17;
	and.b32  	%r201, %r1, 240;
	neg.s32 	%r199, %r201;
	add.s64 	%rd101, %rd2, 64;
	mov.u64 	%rd50, $str$4;
	add.u64 	%rd52, %SP, 48;
$L__BB0_16:
	.pragma "nounroll";
	ld.local.u64 	%rd49, [%rd101+-64];
	st.local.u64 	[%rd3], %rd49;
	cvta.global.u64 	%rd51, %rd50;
	{ // callseq 32, 0
	.param .b64 param0;
	st.param.b64 	[param0], %rd51;
	.param .b64 param1;
	st.param.b64 	[param1], %rd52;
	.param .b32 retval0;
	call.uni (retval0), 
	vprintf, 
	(
	param0, 
	param1
	);
	ld.param.b32 	%r132, [retval0];
	} // callseq 32
	ld.local.u64 	%rd53, [%rd101+-56];
	st.local.u64 	[%rd3], %rd53;
	{ // callseq 33, 0
	.param .b64 param0;
	st.param.b64 	[param0], %rd51;
	.param .b64 param1;
	st.param.b64 	[param1], %rd52;
	.param .b32 retval0;
	call.uni (retval0), 
	vprintf, 
	(
	param0, 
	param1
	);
	ld.param.b32 	%r134, [retval0];
	} // callseq 33
	ld.local.u64 	%rd54, [%rd101+-48];
	st.local.u64 	[%rd3], %rd54;
	{ // callseq 34, 0
	.param .b64 param0;
	st.param.b64 	[param0], %rd51;
	.param .b64 param1;
	st.param.b64 	[param1], %rd52;
	.param .b32 retval0;
	call.uni (retval0), 
	vprintf, 
	(
	param0, 
	param1
	);
	ld.param.b32 	%r136, [retval0];
	} // callseq 34
	ld.local.u64 	%rd55, [%rd101+-40];
	st.local.u64 	[%rd3], %rd55;
	{ // callseq 35, 0
	.param .b64 param0;
	st.param.b64 	[param0], %rd51;
	.param .b64 param1;
	st.param.b64 	[param1], %rd52;
	.param .b32 retval0;
	call.uni (retval0), 
	vprintf, 
	(
	param0, 
	param1
	);
	ld.param.b32 	%r138, [retval0];
	} // callseq 35
	ld.local.u64 	%rd56, [%rd101+-32];
	st.local.u64 	[%rd3], %rd56;
	{ // callseq 36, 0
	.param .b64 param0;
	st.param.b64 	[param0], %rd51;
	.param .b64 param1;
	st.param.b64 	[param1], %rd52;
	.param .b32 retval0;
	call.uni (retval0), 
	vprintf, 
	(
	param0, 
	param1
	);
	ld.param.b32 	%r140, [retval0];
	} // callseq 36
	ld.local.u64 	%rd57, [%rd101+-24];
	st.local.u64 	[%rd3], %rd57;
	{ // callseq 37, 0
	.param .b64 param0;
	st.param.b64 	[param0], %rd51;
	.param .b64 param1;
	st.param.b64 	[param1], %rd52;
	.param .b32 retval0;
	call.uni (retval0), 
	vprintf, 
	(
	param0, 
	param1
	);
	ld.param.b32 	%r142, [retval0];
	} // callseq 37
	ld.local.u64 	%rd58, [%rd101+-16];
	st.local.u64 	[%rd3], %rd58;
	{ // callseq 38, 0
	.param .b64 param0;
	st.param.b64 	[param0], %rd51;
	.param .b64 param1;
	st.param.b64 	[param1], %rd52;
	.param .b32 retval0;
	call.uni (retval0), 
	vprintf, 
	(
	param0, 
	param1
	);
	ld.param.b32 	%r144, [retval0];
	} // callseq 38
	ld.local.u64 	%rd59, [%rd101+-8];
	st.local.u64 	[%rd3], %rd59;
	{ // callseq 39, 0
	.param .b64 param0;
	st.param.b64 	[param0], %rd51;
	.param .b64 param1;
	st.param.b64 	[param1], %rd52;
	.param .b32 retval0;
	call.uni (retval0), 
	vprintf, 
	(
	param0, 
	param1
	);
	ld.param.b32 	%r146, [retval0];
	} // callseq 39
	ld.local.u64 	%rd60, [%rd101];
	st.local.u64 	[%rd3], %rd60;
	{ // callseq 40, 0
	.param .b64 param0;
	st.param.b64 	[param0], %rd51;
	.param .b64 param1;
	st.param.b64 	[param1], %rd52;
	.param .b32 retval0;
	call.uni (retval0), 
	vprintf, 
	(
	param0, 
	param1
	);
	ld.param.b32 	%r148, [retval0];
	} // callseq 40
	ld.local.u64 	%rd61, [%rd101+8];
	st.local.u64 	[%rd3], %rd61;
	{ // callseq 41, 0
	.param .b64 param0;
	st.param.b64 	[param0], %rd51;
	.param .b64 param1;
	st.param.b64 	[param1], %rd52;
	.param .b32 retval0;
	call.uni (retval0), 
	vprintf, 
	(
	param0, 
	param1
	);
	ld.param.b32 	%r150, [retval0];
	} // callseq 41
	ld.local.u64 	%rd62, [%rd101+16];
	st.local.u64 	[%rd3], %rd62;
	{ // callseq 42, 0
	.param .b64 param0;
	st.param.b64 	[param0], %rd51;
	.param .b64 param1;
	st.param.b64 	[param1], %rd52;
	.param .b32 retval0;
	call.uni (retval0), 
	vprintf, 
	(
	param0, 
	param1
	);
	ld.param.b32 	%r152, [retval0];
	} // callseq 42
	ld.local.u64 	%rd63, [%rd101+24];
	st.local.u64 	[%rd3], %rd63;
	{ // callseq 43, 0
	.param .b64 param0;
	st.param.b64 	[param0], %rd51;
	.param .b64 param1;
	st.param.b64 	[param1], %rd52;
	.param .b32 retval0;
	call.uni (retval0), 
	vprintf, 
	(
	param0, 
	param1
	);
	ld.param.b32 	%r154, [retval0];
	} // callseq 43
	ld.local.u64 	%rd64, [%rd101+32];
	st.local.u64 	[%rd3], %rd64;
	{ // callseq 44, 0
	.param .b64 param0;
	st.param.b64 	[param0], %rd51;
	.param .b64 param1;
	st.param.b64 	[param1], %rd52;
	.param .b32 retval0;
	call.uni (retval0), 
	vprintf, 
	(
	param0, 
	param1
	);
	ld.param.b32 	%r156, [retval0];
	} // callseq 44
	ld.local.u64 	%rd65, [%rd101+40];
	st.local.u64 	[%rd3], %rd65;
	{ // callseq 45, 0
	.param .b64 param0;
	st.param.b64 	[param0], %rd51;
	.param .b64 param1;
	st.param.b64 	[param1], %rd52;
	.param .b32 retval0;
	call.uni (retval0), 
	vprintf, 
	(
	param0, 
	param1
	);
	ld.param.b32 	%r158, [retval0];
	} // callseq 45
	ld.local.u64 	%rd66, [%rd101+48];
	st.local.u64 	[%rd3], %rd66;
	{ // callseq 46, 0
	.param .b64 param0;
	st.param.b64 	[param0], %rd51;
	.param .b64 param1;
	st.param.b64 	[param1], %rd52;
	.param .b32 retval0;
	call.uni (retval0), 
	vprintf, 
	(
	param0, 
	param1
	);
	ld.param.b32 	%r160, [retval0];
	} // callseq 46
	ld.local.u64 	%rd67, [%rd101+56];
	st.local.u64 	[%rd3], %rd67;
	{ // callseq 47, 0
	.param .b64 param0;
	st.param.b64 	[param0], %rd51;
	.param .b64 param1;
	st.param.b64 	[param1], %rd52;
	.param .b32 retval0;
	call.uni (retval0), 
	vprintf, 
	(
	param0, 
	param1
	);
	ld.param.b32 	%r162, [retval0];
	} // callseq 47
	add.s32 	%r199, %r199, 16;
	add.s64 	%rd101, %rd101, 128;
	setp.ne.s32 	%p12, %r199, 0;
	@%p12 bra 	$L__BB0_16;
$L__BB0_17:
	setp.eq.s32 	%p13, %r2, 0;
	@%p13 bra 	$L__BB0_27;
	and.b32  	%r22, %r1, 7;
	setp.lt.u32 	%p14, %r2, 8;
	@%p14 bra 	$L__BB0_20;
	mul.wide.u32 	%rd68, %r201, 8;
	add.s64 	%rd69, %rd2, %rd68;
	ld.local.u64 	%rd70, [%rd69];
	st.local.u64 	[%rd3], %rd70;
	mov.u64 	%rd71, $str$4;
	cvta.global.u64 	%rd72, %rd71;
	add.u64 	%rd73, %SP, 48;
	{ // callseq 48, 0
	.param .b64 param0;
	st.param.b64 	[param0], %rd72;
	.param .b64 param1;
	st.param.b64 	[param1], %rd73;
	.param .b32 retval0;
	call.uni (retval0), 
	vprintf, 
	(
	param0, 
	param1
	);
	ld.param.b32 	%r164, [retval0];
	} // callseq 48
	ld.local.u64 	%rd74, [%rd69+8];
	st.local.u64 	[%rd3], %rd74;
	{ // callseq 49, 0
	.param .b64 param0;
	st.param.b64 	[param0], %rd72;
	.param .b64 param1;
	st.param.b64 	[param1], %rd73;
	.param .b32 retval0;
	call.uni (retval0), 
	vprintf, 
	(
	param0, 
	param1
	);
	ld.param.b32 	%r166, [retval0];
	} // callseq 49
	ld.local.u64 	%rd75, [%rd69+16];
	st.local.u64 	[%rd3], %rd75;
	{ // callseq 50, 0
	.param .b64 param0;
	st.param.b64 	[param0], %rd72;
	.param .b64 param1;
	st.param.b64 	[param1], %rd73;
	.param .b32 retval0;
	call.uni (retval0), 
	vprintf, 
	(
	param0, 
	param1
	);
	ld.param.b32 	%r168, [retval0];
	} // callseq 50
	ld.local.u64 	%rd76, [%rd69+24];
	st.local.u64 	[%rd3], %rd76;
	{ // callseq 51, 0
	.param .b64 param0;
	st.param.b64 	[param0], %rd72;
	.param .b64 param1;
	st.param.b64 	[param1], %rd73;
	.param .b32 retval0;
	call.uni (retval0), 
	vprintf, 
	(
	param0, 
	param1
	);
	ld.param.b32 	%r170, [retval0];
	} // callseq 51
	ld.local.u64 	%rd77, [%rd69+32];
	st.local.u64 	[%rd3], %rd77;
	{ // callseq 52, 0
	.param .b64 param0;
	st.param.b64 	[param0], %rd72;
	.param .b64 param1;
	st.param.b64 	[param1], %rd73;
	.param .b32 retval0;
	call.uni (retval0), 
	vprintf, 
	(
	param0, 
	param1
	);
	ld.param.b32 	%r172, [retval0];
	} // callseq 52
	ld.local.u64 	%rd78, [%rd69+40];
	st.local.u64 	[%rd3], %rd78;
	{ // callseq 53, 0
	.param .b64 param0;
	st.param.b64 	[param0], %rd72;
	.param .b64 param1;
	st.param.b64 	[param1], %rd73;
	.param .b32 retval0;
	call.uni (retval0), 
	vprintf, 
	(
	param0, 
	param1
	);
	ld.param.b32 	%r174, [retval0];
	} // callseq 53
	ld.local.u64 	%rd79, [%rd69+48];
	st.local.u64 	[%rd3], %rd79;
	{ // callseq 54, 0
	.param .b64 param0;
	st.param.b64 	[param0], %rd72;
	.param .b64 param1;
	st.param.b64 	[param1], %rd73;
	.param .b32 retval0;
	call.uni (retval0), 
	vprintf, 
	(
	param0, 
	param1
	);
	ld.param.b32 	%r176, [retval0];
	} // callseq 54
	ld.local.u64 	%rd80, [%rd69+56];
	st.local.u64 	[%rd3], %rd80;
	{ // callseq 55, 0
	.param .b64 param0;
	st.param.b64 	[param0], %rd72;
	.param .b64 param1;
	st.param.b64 	[param1], %rd73;
	.param .b32 retval0;
	call.uni (retval0), 
	vprintf, 
	(
	param0, 
	param1
	);
	ld.param.b32 	%r178, [retval0];
	} // callseq 55
	add.s32 	%r201, %r201, 8;
$L__BB0_20:
	setp.eq.s32 	%p15, %r22, 0;
	@%p15 bra 	$L__BB0_27;
	and.b32  	%r25, %r1, 3;
	setp.lt.u32 	%p16, %r22, 4;
	@%p16 bra 	$L__BB0_23;
	mul.wide.u32 	%rd81, %r201, 8;
	add.s64 	%rd82, %rd2, %rd81;
	ld.local.u64 	%rd83, [%rd82];
	st.local.u64 	[%rd3], %rd83;
	mov.u64 	%rd84, $str$4;
	cvta.global.u64 	%rd85, %rd84;
	add.u64 	%rd86, %SP, 48;
	{ // callseq 56, 0
	.param .b64 param0;
	st.param.b64 	[param0], %rd85;
	.param .b64 param1;
	st.param.b64 	[param1], %rd86;
	.param .b32 retval0;
	call.uni (retval0), 
	vprintf, 
	(
	param0, 
	param1
	);
	ld.param.b32 	%r180, [retval0];
	} // callseq 56
	ld.local.u64 	%rd87, [%rd82+8];
	st.local.u64 	[%rd3], %rd87;
	{ // callseq 57, 0
	.param .b64 param0;
	st.param.b64 	[param0], %rd85;
	.param .b64 param1;
	st.param.b64 	[param1], %rd86;
	.param .b32 retval0;
	call.uni (retval0), 
	vprintf, 
	(
	param0, 
	param1
	);
	ld.param.b32 	%r182, [retval0];
	} // callseq 57
	ld.local.u64 	%rd88, [%rd82+16];
	st.local.u64 	[%rd3], %rd88;
	{ // callseq 58, 0
	.param .b64 param0;
	st.param.b64 	[param0], %rd85;
	.param .b64 param1;
	st.param.b64 	[param1], %rd86;
	.param .b32 retval0;
	call.uni (retval0), 
	vprintf, 
	(
	param0, 
	param1
	);
	ld.param.b32 	%r184, [retval0];
	} // callseq 58
	ld.local.u64 	%rd89, [%rd82+24];
	st.local.u64 	[%rd3], %rd89;
	{ // callseq 59, 0
	.param .b64 param0;
	st.param.b64 	[param0], %rd85;
	.param .b64 param1;
	st.param.b64 	[param1], %rd86;
	.param .b32 retval0;
	call.uni (retval0), 
	vprintf, 
	(
	param0, 
	param1
	);
	ld.param.b32 	%r186, [retval0];
	} // callseq 59
	add.s32 	%r201, %r201, 4;
$L__BB0_23:
	setp.eq.s32 	%p17, %r25, 0;
	@%p17 bra 	$L__BB0_27;
	mul.wide.u32 	%rd90, %r201, 8;
	add.s64 	%rd102, %rd2, %rd90;
	neg.s32 	%r203, %r25;
	mov.u64 	%rd92, $str$4;
	add.u64 	%rd94, %SP, 48;
$L__BB0_25:
	.pragma "nounroll";
	ld.local.u64 	%rd91, [%rd102];
	st.local.u64 	[%rd3], %rd91;
	cvta.global.u64 	%rd93, %rd92;
	{ // callseq 60, 0
	.param .b64 param0;
	st.param.b64 	[param0], %rd93;
	.param .b64 param1;
	st.param.b64 	[param1], %rd94;
	.param .b32 retval0;
	call.uni (retval0), 
	vprintf, 
	(
	param0, 
	param1
	);
	ld.param.b32 	%r188, [retval0];
	} // callseq 60
	add.s64 	%rd102, %rd102, 8;
	add.s32 	%r203, %r203, 1;
	setp.eq.s32 	%p18, %r203, 0;
	@%p18 bra 	$L__BB0_27;
	bra.uni 	$L__BB0_25;
$L__BB0_26:
	mov.u64 	%rd95, $str$3;
	cvta.global.u64 	%rd96, %rd95;
	{ // callseq 61, 0
	.param .b64 param0;
	st.param.b64 	[param0], %rd96;
	.param .b64 param1;
	st.param.b64 	[param1], 0;
	.param .b32 retval0;
	call.uni (retval0), 
	vprintf, 
	(
	param0, 
	param1
	);
	ld.param.b32 	%r190, [retval0];
	} // callseq 61
$L__BB0_27:
	mov.u64 	%rd97, $str$5;
	cvta.global.u64 	%rd98, %rd97;
	{ // callseq 62, 0
	.param .b64 param0;
	st.param.b64 	[param0], %rd98;
	.param .b64 param1;
	st.param.b64 	[param1], 0;
	.param .b32 retval0;
	call.uni (retval0), 
	vprintf, 
	(
	param0, 
	param1
	);
	ld.param.b32 	%r192, [retval0];
	} // callseq 62
$L__BB0_28:
	ret;

}


// ===== COMPILED SASS (sm_100) =====

	.target	sm_100

	.elftype	@"ET_EXEC"


//--------------------- .note.nv.tkinfo           --------------------------
	.section	.note.nv.tkinfo,"",@"SHT_NOTE"
	.sectionflags	@"SHF_NOTE_NV_TKINFO"
	.tkinfo
        /*0018*/ 	.word	0x00000002
        /*0030*/ 	.string	""
        /*0030*/ 	.string	"ptxas"
        /*0030*/ 	.string	"Cuda compilation tools, release 13.0, V13.0.88"
        /*0030*/ 	.string	"Build cuda_13.0.r13.0/compiler.36424714_0"
        /*0030*/ 	.string	"-arch sm_100 -m 64 "



//--------------------- .note.nv.cuinfo           --------------------------
	.section	.note.nv.cuinfo,"",@"SHT_NOTE"
	.sectionflags	@"SHF_NOTE_NV_CUINFO"
        /*0018*/ 	.short	0x0002
        /*001a*/ 	.short	0x0064
        /*001c*/ 	.short	0x0082
	.zero		2


//--------------------- .nv.info                  --------------------------
	.section	.nv.info,"",@"SHT_CUDA_INFO"
	.align	4


	//----- nvinfo : EIATTR_REGCOUNT
	.align		4
        /*0000*/ 	.byte	0x04, 0x2f
        /*0002*/ 	.short	(.L_7 - .L_6)
	.align		4
.L_6:
        /*0004*/ 	.word	index@(_Z9my_kernelPvh7shape_t9strides_t)
        /*0008*/ 	.word	0x0000001e


	//----- nvinfo : EIATTR_FRAME_SIZE
	.align		4
.L_7:
        /*000c*/ 	.byte	0x04, 0x11
        /*000e*/ 	.short	(.L_9 - .L_8)
	.align		4
.L_8:
        /*0010*/ 	.word	index@(_Z9my_kernelPvh7shape_t9strides_t)
        /*0014*/ 	.word	0x00000038


	//----- nvinfo : EIATTR_MIN_STACK_SIZE
	.align		4
.L_9:
        /*0018*/ 	.byte	0x04, 0x12
        /*001a*/ 	.short	(.L_11 - .L_10)
	.align		4
.L_10:
        /*001c*/ 	.word	index@(_Z9my_kernelPvh7shape_t9strides_t)
        /*0020*/ 	.word	0x00000038
.L_11:


//--------------------- .nv.compat                --------------------------
	.section	.nv.compat,"",@"SHT_CUDA_COMPAT_INFO"
	.align	4
        /*0000*/ 	.byte	0x02, 0x09, 0x00, 0x00, 0x02, 0x02, 0x01, 0x00, 0x02, 0x05, 0x05, 0x00, 0x03, 0x07, 0x01, 0x01
        /*0010*/ 	.byte	0x02, 0x03, 0x00, 0x00, 0x02, 0x06, 0x01, 0x00, 0x04, 0x0b, 0x08, 0x00, 0x09, 0x00, 0x00, 0x00
        /*0020*/ 	.byte	0x00, 0x00, 0x00, 0x00


//--------------------- .nv.info._Z9my_kernelPvh7shape_t9strides_t --------------------------
	.section	.nv.info._Z9my_kernelPvh7shape_t9strides_t,"",@"SHT_CUDA_INFO"
	.sectionflags	@""
	.align	4


	//----- nvinfo : EIATTR_CUDA_API_VERSION
	.align		4
        /*0000*/ 	.byte	0x04, 0x37
        /*0002*/ 	.short	(.L_13 - .L_12)
.L_12:
        /*0004*/ 	.word	0x00000082


	//----- nvinfo : EIATTR_KPARAM_INFO
	.align		4
.L_13:
        /*0008*/ 	.byte	0x04, 0x17
        /*000a*/ 	.short	(.L_15 - .L_14)
.L_14:
        /*000c*/ 	.word	0x00000000
        /*0010*/ 	.short	0x0003
        /*0012*/ 	.short	0x0020
        /*0014*/ 	.byte	0x00, 0xf0, 0x81, 0x00


	//----- nvinfo : EIATTR_KPARAM_INFO
	.align		4
.L_15:
        /*0018*/ 	.byte	0x04, 0x17
        /*001a*/ 	.short	(.L_17 - .L_16)
.L_16:
        /*001c*/ 	.word	0x00000000
        /*0020*/ 	.short	0x0002
        /*0022*/ 	.short	0x0010
        /*0024*/ 	.byte	0x00, 0xf0, 0x41, 0x00


	//----- nvinfo : EIATTR_KPARAM_INFO
	.align		4
.L_17:
        /*0028*/ 	.byte	0x04, 0x17
        /*002a*/ 	.short	(.L_19 - .L_18)
.L_18:
        /*002c*/ 	.word	0x00000000
        /*0030*/ 	.short	0x0001
        /*0032*/ 	.short	0x0008
        /*0034*/ 	.byte	0x00, 0xf0, 0x05, 0x00


	//----- nvinfo : EIATTR_KPARAM_INFO
	.align		4
.L_19:
        /*0038*/ 	.byte	0x04, 0x17
        /*003a*/ 	.short	(.L_21 - .L_20)
.L_20:
        /*003c*/ 	.word	0x00000000
        /*0040*/ 	.short	0x0000
        /*0042*/ 	.short	0x0000
        /*0044*/ 	.byte	0x00, 0xf5, 0x21, 0x00


	//----- nvinfo : EIATTR_SPARSE_MMA_MASK
	.align		4
.L_21:
        /*0048*/ 	.byte	0x03, 0x50
        /*004a*/ 	.short	0x0000


	//----- nvinfo : EIATTR_MAXREG_COUNT
	.align		4
        /*004c*/ 	.byte	0x03, 0x1b
        /*004e*/ 	.short	0x00ff


	//----- nvinfo : EIATTR_EXTERNS
	.align		4
        /*0050*/ 	.byte	0x04, 0x0f
        /*0052*/ 	.short	(.L_23 - .L_22)


	//   ....[0]....
	.align		4
.L_22:
        /*0054*/ 	.word	index@(vprintf)


	//----- nvinfo : EIATTR_MERCURY_ISA_VERSION
	.align		4
.L_23:
        /*0058*/ 	.byte	0x03, 0x5f
        /*005a*/ 	.short	0x0101


	//----- nvinfo : EIATTR_VRC_CTA_INIT_COUNT
	.align		4
        /*005c*/ 	.byte	0x02, 0x4a
	.zero		1
	.zero		1


	//----- nvinfo : EIATTR_SYSCALL_OFFSETS
	.align		4
        /*0060*/ 	.byte	0x04, 0x46
        /*0062*/ 	.short	(.L_25 - .L_24)


	//   ....[0]....
.L_24:
        /*0064*/ 	.word	0x00000250


	//   ....[1]....
        /*0068*/ 	.word	0x000002c0


	//   ....[2]....
        /*006c*/ 	.word	0x00000440


	//   ....[3]....
        /*0070*/ 	.word	0x000004e0


	//   ....[4]....
        /*0074*/ 	.word	0x00000580


	//   ....[5]....
        /*0078*/ 	.word	0x00000620


	//   ....[6]....
        /*007c*/ 	.word	0x000006c0


	//   ....[7]....
        /*0080*/ 	.word	0x00000760


	//   ....[8]....
        /*0084*/ 	.word	0x00000800


	//   ....[9]....
        /*0088*/ 	.word	0x000008a0


	//   ....[10]....
        /*008c*/ 	.word	0x00000940


	//   ....[11]....
        /*0090*/ 	.word	0x000009e0


	//   ....[12]....
        /*0094*/ 	.word	0x00000a80


	//   ....[13]....
        /*0098*/ 	.word	0x00000b20


	//   ....[14]....
        /*009c*/ 	.word	0x00000bc0


	//   ....[15]....
        /*00a0*/ 	.word	0x00000c60


	//   ....[16]....
        /*00a4*/ 	.word	0x00000d00


	//   ....[17]....
        /*00a8*/ 	.word	0x00000da0


	//   ....[18]....
        /*00ac*/ 	.word	0x00000f10


	//   ....[19]....
        /*00b0*/ 	.word	0x00000fb0


	//   ....[20]....
        /*00b4*/ 	.word	0x00001050


	//   ....[21]....
        /*00b8*/ 	.word	0x000010f0


	//   ....[22]....
        /*00bc*/ 	.word	0x00001190


	//   ....[23]....
        /*00c0*/ 	.word	0x00001230


	//   ....[24]....
        /*00c4*/ 	.word	0x000012d0


	//   ....[25]....
        /*00c8*/ 	.word	0x00001370


	//   ....[26]....
        /*00cc*/ 	.word	0x000014c0


	//   ....[27]....
        /*00d0*/ 	.word	0x00001560


	//   ....[28]....
        /*00d4*/ 	.word	0x00001600


	//   ....[29]....
        /*00d8*/ 	.word	0x000016a0


	//   ....[30]....
        /*00dc*/ 	.word	0x00001800


	//   ....[31]....
        /*00e0*/ 	.word	0x000018e0


	//   ....[32]....
        /*00e4*/ 	.word	0x00001a60


	//   ....[33]....
        /*00e8*/ 	.word	0x00001b00


	//   ....[34]....
        /*00ec*/ 	.word	0x00001ba0


	//   ....[35]....
        /*00f0*/ 	.word	0x00001c40


	//   ....[36]....
        /*00f4*/ 	.word	0x00001ce0


	//   ....[37]....
        /*00f8*/ 	.word	0x00001d80


	//   ....[38]....
        /*00fc*/ 	.word	0x00001e20


	//   ....[39]....
        /*0100*/ 	.word	0x00001ec0


	//   ....[40]....
        /*0104*/ 	.word	0x00001f60


	//   ....[41]....
        /*0108*/ 	.word	0x00002000


	//   ....[42]....
        /*010c*/ 	.word	0x000020a0


	//   ....[43]....
        /*0110*/ 	.word	0x00002140


	//   ....[44]....
        /*0114*/ 	.word	0x000021e0


	//   ....[45]....
        /*0118*/ 	.word	0x00002280


	//   ....[46]....
        /*011c*/ 	.word	0x00002320


	//   ....[47]....
        /*0120*/ 	.word	0x000023c0


	//   ....[48]....
        /*0124*/ 	.word	0x00002540


	//   ....[49]....
        /*0128*/ 	.word	0x000025e0


	//   ....[50]....
        /*012c*/ 	.word	0x00002680


	//   ....[51]....
        /*0130*/ 	.word	0x00002720


	//   ....[52]....
        /*0134*/ 	.word	0x000027c0


	//   ....[53]....
        /*0138*/ 	.word	0x00002860


	//   ....[54]....
        /*013c*/ 	.word	0x00002900


	//   ....[55]....
        /*0140*/ 	.word	0x000029a0


	//   ....[56]....
        /*0144*/ 	.word	0x00002ae0


	//   ....[57]....
        /*0148*/ 	.word	0x00002b80


	//   ....[58]....
        /*014c*/ 	.word	0x00002c20


	//   ....[59]....
        /*0150*/ 	.word	0x00002cc0


	//   ....[60]....
        /*0154*/ 	.word	0x00002df0


	//   ....[61]....
        /*0158*/ 	.word	0x00002ee0


	//   ....[62]....
        /*015c*/ 	.word	0x00002f60


	//----- nvinfo : EIATTR_EXIT_INSTR_OFFSETS
	.align		4
.L_25:
        /*0160*/ 	.byte	0x04, 0x1c
        /*0162*/ 	.short	(.L_27 - .L_26)


	//   ....[0]....
.L_26:
        /*0164*/ 	.word	0x00000180


	//   ....[1]....
        /*0168*/ 	.word	0x00002f70


	//----- nvinfo : EIATTR_CRS_STACK_SIZE
	.align		4
.L_27:
        /*016c*/ 	.byte	0x04, 0x1e
        /*016e*/ 	.short	(.L_29 - .L_28)
.L_28:
        /*0170*/ 	.word	0x00000000


	//----- nvinfo : EIATTR_CBANK_PARAM_SIZE
	.align		4
.L_29:
        /*0174*/ 	.byte	0x03, 0x19
        /*0176*/ 	.short	0x0040


	//----- nvinfo : EIATTR_PARAM_CBANK
	.align		4
        /*0178*/ 	.byte	0x04, 0x0a
        /*017a*/ 	.short	(.L_31 - .L_30)
	.align		4
.L_30:
        /*017c*/ 	.word	index@(.nv.constant0._Z9my_kernelPvh7shape_t9strides_t)
        /*0180*/ 	.short	0x0380
        /*0182*/ 	.short	0x0040


	//----- nvinfo : EIATTR_SW_WAR
	.align		4
.L_31:
        /*0184*/ 	.byte	0x04, 0x36
        /*0186*/ 	.short	(.L_33 - .L_32)
.L_32:
        /*0188*/ 	.word	0x00000008
.L_33:


//--------------------- .nv.callgraph             --------------------------
	.section	.nv.callgraph,"",@"SHT_CUDA_CALLGRAPH"
	.align	4
	.sectionentsize	8
	.align		4
        /*0000*/ 	.word	0x00000000
	.align		4
        /*0004*/ 	.word	0xffffffff
	.align		4
        /*0008*/ 	.word	index@(_Z9my_kernelPvh7shape_t9strides_t)
	.align		4
        /*000c*/ 	.word	index@(vprintf)
	.align		4
        /*0010*/ 	.word	0x00000000
	.align		4
        /*0014*/ 	.word	0xfffffffe
	.align		4
        /*0018*/ 	.word	0x00000000
	.align		4
        /*001c*/ 	.word	0xfffffffd
	.align		4
        /*0020*/ 	.word	0x00000000
	.align		4
        /*0024*/ 	.word	0xfffffffc


//--------------------- .nv.constant4             --------------------------
	.section	.nv.constant4,"a",@progbits
	.align	8
	.align		8
.nv.constant4:
        /*0000*/ 	.dword	vprintf
	.align		8
        /*0008*/ 	.dword	$str
	.align		8
        /*0010*/ 	.dword	$str$1
	.align		8
        /*0018*/ 	.dword	$str$2
	.align		8
        /*0020*/ 	.dword	$str$3
	.align		8
        /*0028*/ 	.dword	$str$4
	.align		8
        /*0030*/ 	.dword	$str$5


//--------------------- .text._Z9my_kernelPvh7shape_t9strides_t --------------------------
	.section	.text._Z9my_kernelPvh7shape_t9strides_t,"ax",@progbits
	.align	128
        .global         _Z9my_kernelPvh7shape_t9strides_t
        .type           _Z9my_kernelPvh7shape_t9strides_t,@function
        .size           _Z9my_kernelPvh7shape_t9strides_t,(.L_x_79 - _Z9my_kernelPvh7shape_t9strides_t)
        .other          _Z9my_kernelPvh7shape_t9strides_t,@"STO_CUDA_ENTRY STV_DEFAULT"
_Z9my_kernelPvh7shape_t9strides_t:
.text._Z9my_kernelPvh7shape_t9strides_t:
[----:B------:R-:W0:Y:S08]  /*0000*/  LDC R1, c[0x0][0x37c] ;  /* 0x0000df00ff017b82 */ /* 0x000e300000000800 */
[----:B------:R-:W1:Y:S01]  /*0010*/  S2UR UR4, SR_CTAID.X ;  /* 0x00000000000479c3 */ /* 0x000e620000002500 */
[----:B------:R-:W2:Y:S01]  /*0020*/  S2R R0, SR_TID.X ;  /* 0x0000000000007919 */ /* 0x000ea20000002100 */
[----:B------:R-:W3:Y:S01]  /*0030*/  LDCU UR7, c[0x0][0x2fc] ;  /* 0x00005f80ff0777ac */ /* 0x000ee20008000800 */
[----:B0-----:R-:W-:Y:S01]  /*0040*/  VIADD R1, R1, 0xffffffc8 ;  /* 0xffffffc801017836 */ /* 0x001fe20000000000 */
[----:B------:R-:W0:Y:S04]  /*0050*/  LDCU UR5, c[0x0][0x360] ;  /* 0x00006c00ff0577ac */ /* 0x000e280008000800 */
[----:B------:R-:W4:Y:S01]  /*0060*/  LDC.64 R2, c[0x0][0x390] ;  /* 0x0000e400ff027b82 */ /* 0x000f220000000a00 */
[----:B------:R-:W5:Y:S07]  /*0070*/  LDCU UR6, c[0x0][0x2f8] ;  /* 0x00005f00ff0677ac */ /* 0x000f6e0008000800 */
[----:B------:R-:W2:Y:S08]  /*0080*/  LDC.64 R4, c[0x0][0x398] ;  /* 0x0000e600ff047b82 */ /* 0x000eb00000000a00 */
[----:B------:R-:W2:Y:S01]  /*0090*/  LDC.64 R6, c[0x0][0x3a0] ;  /* 0x0000e800ff067b82 */ /* 0x000ea20000000a00 */
[----:B-1----:R-:W-:Y:S01]  /*00a0*/  UIADD3 UR4, UPT, UPT, URZ, -UR4, URZ ;  /* 0x80000004ff047290 */ /* 0x002fe2000fffe0ff */
[----:B-----5:R-:W-:-:S03]  /*00b0*/  IADD3 R25, P1, PT, R1, UR6, RZ ;  /* 0x0000000601197c10 */ /* 0x020fc6000ff3e0ff */
[----:B0-----:R-:W-:-:S03]  /*00c0*/  UIMAD UR5, UR4, UR5, URZ ;  /* 0x00000005040572a4 */ /* 0x001fc6000f8e02ff */
[----:B------:R-:W0:Y:S01]  /*00d0*/  LDC.64 R8, c[0x0][0x3a8] ;  /* 0x0000ea00ff087b82 */ /* 0x000e220000000a00 */
[----:B----4-:R1:W-:Y:S01]  /*00e0*/  STL.64 [R1], R2 ;  /* 0x0000000201007387 */ /* 0x0103e20000100a00 */
[----:B---3--:R-:W-:Y:S01]  /*00f0*/  IMAD.X R23, RZ, RZ, UR7, P1 ;  /* 0x00000007ff177e24 */ /* 0x008fe200088e06ff */
[----:B--2---:R-:W-:-:S05]  /*0100*/  ISETP.NE.AND P0, PT, R0, UR5, PT ;  /* 0x0000000500007c0c */ /* 0x004fca000bf05270 */
[----:B------:R-:W2:Y:S01]  /*0110*/  LDC.64 R10, c[0x0][0x3b0] ;  /* 0x0000ec00ff0a7b82 */ /* 0x000ea20000000a00 */
[----:B------:R1:W-:Y:S07]  /*0120*/  STL.64 [R1+0x8], R4 ;  /* 0x0000080401007387 */ /* 0x0003ee0000100a00 */
[----:B------:R-:W3:Y:S01]  /*0130*/  LDC.64 R12, c[0x0][0x3b8] ;  /* 0x0000ee00ff0c7b82 */ /* 0x000ee20000000a00 */
[----:B------:R1:W-:Y:S04]  /*0140*/  STL.64 [R1+0x10], R6 ;  /* 0x0000100601007387 */ /* 0x0003e80000100a00 */
[----:B0-----:R1:W-:Y:S04]  /*0150*/  STL.64 [R1+0x18], R8 ;  /* 0x0000180801007387 */ /* 0x0013e80000100a00 */
[----:B--2---:R1:W-:Y:S04]  /*0160*/  STL.64 [R1+0x20], R10 ;  /* 0x0000200a01007387 */ /* 0x0043e80000100a00 */
[----:B---3--:R1:W-:Y:S01]  /*0170*/  STL.64 [R1+0x28], R12 ;  /* 0x0000280c01007387 */ /* 0x0083e20000100a00 */
[----:B------:R-:W-:Y:S05]  /*0180*/  @P0 EXIT ;  /* 0x000000000000094d */ /* 0x000fea0003800000 */
[----:B------:R-:W0:Y:S01]  /*0190*/  LDC.U8 R24, c[0x0][0x388] ;  /* 0x0000e200ff187b82 */ /* 0x000e220000000000 */
[----:B------:R-:W-:Y:S01]  /*01a0*/  MOV R16, 0x0 ;  /* 0x0000000000107802 */ /* 0x000fe20000000f00 */
[----:B------:R-:W2:Y:S01]  /*01b0*/  LDCU.64 UR4, c[0x4][0x8] ;  /* 0x01000100ff0477ac */ /* 0x000ea20008000a00 */
[----:B-1----:R-:W-:Y:S01]  /*01c0*/  IADD3 R6, P0, PT, R25, 0x30, RZ ;  /* 0x0000003019067810 */ /* 0x002fe20007f1e0ff */
[----:B------:R-:W-:-:S04]  /*01d0*/  VIADD R22, R1, 0x10 ;  /* 0x0000001001167836 */ /* 0x000fc80000000000 */
[----:B------:R1:W3:Y:S01]  /*01e0*/  LDC.64 R2, c[0x4][R16] ;  /* 0x0100000010027b82 */ /* 0x0002e20000000a00 */
[----:B------:R-:W-:-:S04]  /*01f0*/  IMAD.X R19, RZ, RZ, R23, P0 ;  /* 0x000000ffff137224 */ /* 0x000fc800000e0617 */
[----:B------:R-:W-:Y:S01]  /*0200*/  IMAD.MOV.U32 R7, RZ, RZ, R19 ;  /* 0x000000ffff077224 */ /* 0x000fe200078e0013 */
[----:B--2---:R-:W-:Y:S01]  /*0210*/  MOV R4, UR4 ;  /* 0x0000000400047c02 */ /* 0x004fe20008000f00 */
[----:B------:R-:W-:Y:S01]  /*0220*/  IMAD.U32 R5, RZ, RZ, UR5 ;  /* 0x00000005ff057e24 */ /* 0x000fe2000f8e00ff */
[----:B0-----:R1:W-:Y:S06]  /*0230*/  STL [R1+0x30], R24 ;  /* 0x0000301801007387 */ /* 0x0013ec0000100800 */
[----:B------:R-:W-:-:S07]  /*0240*/  LEPC R20, `(.L_x_0) ;  /* 0x000000001014794e */ /* 0x000fce0000000000 */
[----:B-1-3--:R-:W-:Y:S05]  /*0250*/  CALL.ABS.NOINC R2 ;  /* 0x0000000002007343 */ /* 0x00afea0003c00000 */
.L_x_0:
[----:B------:R-:W0:Y:S01]  /*0260*/  LDC.64 R16, c[0x4][R16] ;  /* 0x0100000010107b82 */ /* 0x000e220000000a00 */
[----:B------:R-:W1:Y:S01]  /*0270*/  LDCU.64 UR4, c[0x4][0x10] ;  /* 0x01000200ff0477ac */ /* 0x000e620008000a00 */
[----:B------:R-:W-:Y:S02]  /*0280*/  CS2R R6, SRZ ;  /* 0x0000000000067805 */ /* 0x000fe4000001ff00 */
[----:B-1----:R-:W-:Y:S01]  /*0290*/  MOV R4, UR4 ;  /* 0x0000000400047c02 */ /* 0x002fe20008000f00 */
[----:B------:R-:W-:-:S07]  /*02a0*/  IMAD.U32 R5, RZ, RZ, UR5 ;  /* 0x00000005ff057e24 */ /* 0x000fce000f8e00ff */
[----:B------:R-:W-:-:S07]  /*02b0*/  LEPC R20, `(.L_x_1) ;  /* 0x000000001014794e */ /* 0x000fce0000000000 */
[----:B0-----:R-:W-:Y:S05]  /*02c0*/  CALL.ABS.NOINC R16 ;  /* 0x0000000010007343 */ /* 0x001fea0003c00000 */
.L_x_1:
[----:B------:R-:W-:-:S13]  /*02d0*/  ISETP.NE.AND P0, PT, R24, RZ, PT ;  /* 0x000000ff1800720c */ /* 0x000fda0003f05270 */
[----:B------:R-:W-:Y:S05]  /*02e0*/  @!P0 BRA `(.L_x_2) ;  /* 0x0000002800e08947 */ /* 0x000fea0003800000 */
[----:B------:R-:W-:Y:S01]  /*02f0*/  ISETP.GE.U32.AND P0, PT, R24, 0x10, PT ;  /* 0x000000101800780c */ /* 0x000fe20003f06070 */
[----:B------:R-:W-:-:S12]  /*0300*/  IMAD.MOV.U32 R26, RZ, RZ, RZ ;  /* 0x000000ffff1a7224 */ /* 0x000fd800078e00ff */
[----:B------:R-:W-:Y:S05]  /*0310*/  @!P0 BRA `(.L_x_3) ;  /* 0x0000000800b48947 */ /* 0x000fea0003800000 */
[----:B------:R-:W-:Y:S01]  /*0320*/  LOP3.LUT R26, R24, 0xf0, RZ, 0xc0, !PT ;  /* 0x000000f0181a7812 */ /* 0x000fe200078ec0ff */
[----:B------:R-:W-:Y:S01]  /*0330*/  BSSY.RECONVERGENT B6, `(.L_x_3) ;  /* 0x00000ab000067945 */ /* 0x000fe20003800200 */
[----:B------:R-:W-:Y:S02]  /*0340*/  VIADD R18, R1, 0x20 ;  /* 0x0000002001127836 */ /* 0x000fe40000000000 */
[----:B------:R-:W-:-:S07]  /*0350*/  IADD3 R17, PT, PT, -R26, RZ, RZ ;  /* 0x000000ff1a117210 */ /* 0x000fce0007ffe1ff */
.L_x_20:
[----:B------:R-:W2:Y:S01]  /*0360*/  LDL R0, [R18+-0x20] ;  /* 0xffffe00012007983 */ /* 0x000ea20000100800 */
[----:B------:R-:W-:Y:S01]  /*0370*/  MOV R16, 0x0 ;  /* 0x0000000000107802 */ /* 0x000fe20000000f00 */
[----:B------:R-:W0:Y:S01]  /*0380*/  LDCU.64 UR4, c[0x4][0x18] ;  /* 0x01000300ff0477ac */ /* 0x000e220008000a00 */
[----:B------:R-:W-:Y:S02]  /*0390*/  VIADD R17, R17, 0x10 ;  /* 0x0000001011117836 */ /* 0x000fe40000000000 */
[----:B------:R1:W3:Y:S01]  /*03a0*/  LDC.64 R8, c[0x4][R16] ;  /* 0x0100000010087b82 */ /* 0x0002e20000000a00 */
[----:B------:R-:W-:Y:S02]  /*03b0*/  VIADD R2, R25, 0x30 ;  /* 0x0000003019027836 */ /* 0x000fe40000000000 */
[----:B------:R-:W-:Y:S01]  /*03c0*/  ISETP.NE.AND P0, PT, R17, RZ, PT ;  /* 0x000000ff1100720c */ /* 0x000fe20003f05270 */
[----:B------:R-:W-:Y:S02]  /*03d0*/  IMAD.MOV.U32 R7, RZ, RZ, R19 ;  /* 0x000000ffff077224 */ /* 0x000fe400078e0013 */
[----:B------:R-:W-:Y:S01]  /*03e0*/  IMAD.MOV.U32 R6, RZ, RZ, R2 ;  /* 0x000000ffff067224 */ /* 0x000fe200078e0002 */
[----:B------:R-:W-:Y:S01]  /*03f0*/  P2R R27, PR, RZ, 0x1 ;  /* 0x00000001ff1b7803 */ /* 0x000fe20000000000 */
[----:B0-----:R-:W-:Y:S01]  /*0400*/  IMAD.U32 R4, RZ, RZ, UR4 ;  /* 0x00000004ff047e24 */ /* 0x001fe2000f8e00ff */
[----:B------:R-:W-:Y:S01]  /*0410*/  MOV R5, UR5 ;  /* 0x0000000500057c02 */ /* 0x000fe20008000f00 */
[----:B--23--:R1:W-:Y:S06]  /*0420*/  STL [R1+0x30], R0 ;  /* 0x0000300001007387 */ /* 0x00c3ec0000100800 */
[----:B------:R-:W-:-:S07]  /*0430*/  LEPC R20, `(.L_x_4) ;  /* 0x000000001014794e */ /* 0x000fce0000000000 */
[----:B-1----:R-:W-:Y:S05]  /*0440*/  CALL.ABS.NOINC R8 ;  /* 0x0000000008007343 */ /* 0x002fea0003c00000 */
.L_x_4:
[----:B------:R-:W2:Y:S01]  /*0450*/  LDL R0, [R18+-0x1c] ;  /* 0xffffe40012007983 */ /* 0x000ea20000100800 */
[----:B------:R0:W1:Y:S01]  /*0460*/  LDC.64 R8, c[0x4][R16] ;  /* 0x0100000010087b82 */ /* 0x0000620000000a00 */
[----:B------:R-:W3:Y:S01]  /*0470*/  LDCU.64 UR4, c[0x4][0x18] ;  /* 0x01000300ff0477ac */ /* 0x000ee20008000a00 */
[----:B------:R-:W-:Y:S02]  /*0480*/  IMAD.MOV.U32 R6, RZ, RZ, R2 ;  /* 0x000000ffff067224 */ /* 0x000fe400078e0002 */
[----:B------:R-:W-:Y:S02]  /*0490*/  IMAD.MOV.U32 R7, RZ, RZ, R19 ;  /* 0x000000ffff077224 */ /* 0x000fe400078e0013 */
[----:B---3--:R-:W-:Y:S01]  /*04a0*/  IMAD.U32 R4, RZ, RZ, UR4 ;  /* 0x00000004ff047e24 */ /* 0x008fe2000f8e00ff */
[----:B------:R-:W-:Y:S01]  /*04b0*/  MOV R5, UR5 ;  /* 0x0000000500057c02 */ /* 0x000fe20008000f00 */
[----:B-12---:R0:W-:Y:S06]  /*04c0*/  STL [R1+0x30], R0 ;  /* 0x0000300001007387 */ /* 0x0061ec0000100800 */
[----:B------:R-:W-:-:S07]  /*04d0*/  LEPC R20, `(.L_x_5) ;  /* 0x000000001014794e */ /* 0x000fce0000000000 */
[----:B0-----:R-:W-:Y:S05]  /*04e0*/  CALL.ABS.NOINC R8 ;  /* 0x0000000008007343 */ /* 0x001fea0003c00000 */
.L_x_5:
        /* <DEDUP_REMOVED lines=10> */
.L_x_6:
        /* <DEDUP_REMOVED lines=10> */
.L_x_7:
        /* <DEDUP_REMOVED lines=10> */
.L_x_8:
        /* <DEDUP_REMOVED lines=10> */
.L_x_9:
        /* <DEDUP_REMOVED lines=10> */
.L_x_10:
        /* <DEDUP_REMOVED lines=10> */
.L_x_11:
[----:B------:R-:W2:Y:S01]  /*08b0*/  LDL R0, [R18] ;  /* 0x0000000012007983 */ /* 0x000ea20000100800 */
        /* <DEDUP_REMOVED lines=9> */
.L_x_12:
[----:B------:R-:W2:Y:S01]  /*0950*/  LDL R0, [R18+0x4] ;  /* 0x0000040012007983 */ /* 0x000ea20000100800 */
        /* <DEDUP_REMOVED lines=9> */
.L_x_13:
        /* <DEDUP_REMOVED lines=10> */
.L_x_14:
        /* <DEDUP_REMOVED lines=10> */
.L_x_15:
        /* <DEDUP_REMOVED lines=10> */
.L_x_16:
        /* <DEDUP_REMOVED lines=10> */
.L_x_17:
        /* <DEDUP_REMOVED lines=10> */
.L_x_18:
        /* <DEDUP_REMOVED lines=10> */
.L_x_19:
[----:B------:R-:W-:Y:S01]  /*0db0*/  ISETP.NE.AND P6, PT, R27, RZ, PT ;  /* 0x000000ff1b00720c */ /* 0x000fe20003fc5270 */
[----:B------:R-:W-:-:S12]  /*0dc0*/  VIADD R18, R18, 0x40 ;  /* 0x0000004012127836 */ /* 0x000fd80000000000 */
[----:B------:R-:W-:Y:S05]  /*0dd0*/  @P6 BRA `(.L_x_20) ;  /* 0xfffffff400606947 */ /* 0x000fea000383ffff */
[----:B------:R-:W-:Y:S05]  /*0de0*/  BSYNC.RECONVERGENT B6 ;  /* 0x0000000000067941 */ /* 0x000fea0003800200 */
.L_x_3:
[----:B------:R-:W-:-:S04]  /*0df0*/  LOP3.LUT R0, R24, 0xf, RZ, 0xc0, !PT ;  /* 0x0000000f18007812 */ /* 0x000fc800078ec0ff */
[----:B------:R-:W-:-:S13]  /*0e00*/  ISETP.NE.AND P0, PT, R0, RZ, PT ;  /* 0x000000ff0000720c */ /* 0x000fda0003f05270 */
[----:B------:R-:W-:Y:S05]  /*0e10*/  @!P0 BRA `(.L_x_21) ;  /* 0x00000008008c8947 */ /* 0x000fea0003800000 */
[----:B------:R-:W-:-:S13]  /*0e20*/  ISETP.GE.U32.AND P0, PT, R0, 0x8, PT ;  /* 0x000000080000780c */ /* 0x000fda0003f06070 */
[----:B------:R-:W-:Y:S05]  /*0e30*/  @!P0 BRA `(.L_x_22) ;  /* 0x0000000400548947 */ /* 0x000fea0003800000 */
[----:B------:R-:W-:Y:S01]  /*0e40*/  LEA R19, R26, R1, 0x2 ;  /* 0x000000011a137211 */ /* 0x000fe200078e10ff */
[----:B------:R-:W0:Y:S04]  /*0e50*/  LDCU.64 UR4, c[0x4][0x18] ;  /* 0x01000300ff0477ac */ /* 0x000e280008000a00 */
[----:B------:R-:W2:Y:S01]  /*0e60*/  LDL R0, [R19] ;  /* 0x0000000013007983 */ /* 0x000ea20000100800 */
[----:B------:R-:W-:Y:S02]  /*0e70*/  MOV R18, 0x0 ;  /* 0x0000000000127802 */ /* 0x000fe40000000f00 */
[----:B------:R-:W-:Y:S02]  /*0e80*/  IADD3 R17, P0, PT, R25, 0x30, RZ ;  /* 0x0000003019117810 */ /* 0x000fe40007f1e0ff */
[----:B------:R1:W3:Y:S02]  /*0e90*/  LDC.64 R2, c[0x4][R18] ;  /* 0x0100000012027b82 */ /* 0x0002e40000000a00 */
[----:B------:R-:W-:Y:S01]  /*0ea0*/  MOV R6, R17 ;  /* 0x0000001100067202 */ /* 0x000fe20000000f00 */
[----:B------:R-:W-:-:S04]  /*0eb0*/  IMAD.X R16, RZ, RZ, R23, P0 ;  /* 0x000000ffff107224 */ /* 0x000fc800000e0617 */
[----:B------:R-:W-:Y:S02]  /*0ec0*/  IMAD.MOV.U32 R7, RZ, RZ, R16 ;  /* 0x000000ffff077224 */ /* 0x000fe400078e0010 */
[----:B0-----:R-:W-:Y:S02]  /*0ed0*/  IMAD.U32 R4, RZ, RZ, UR4 ;  /* 0x00000004ff047e24 */ /* 0x001fe4000f8e00ff */
[----:B------:R-:W-:Y:S01]  /*0ee0*/  IMAD.U32 R5, RZ, RZ, UR5 ;  /* 0x00000005ff057e24 */ /* 0x000fe2000f8e00ff */
[----:B--23--:R1:W-:Y:S06]  /*0ef0*/  STL [R1+0x30], R0 ;  /* 0x0000300001007387 */ /* 0x00c3ec0000100800 */
[----:B------:R-:W-:-:S07]  /*0f00*/  LEPC R20, `(.L_x_23) ;  /* 0x000000001014794e */ /* 0x000fce0000000000 */
[----:B-1----:R-:W-:Y:S05]  /*0f10*/  CALL.ABS.NOINC R2 ;  /* 0x0000000002007343 */ /* 0x002fea0003c00000 */
.L_x_23:
[----:B------:R-:W2:Y:S01]  /*0f20*/  LDL R0, [R19+0x4] ;  /* 0x0000040013007983 */ /* 0x000ea20000100800 */
[----:B------:R0:W1:Y:S01]  /*0f30*/  LDC.64 R2, c[0x4][R18] ;  /* 0x0100000012027b82 */ /* 0x0000620000000a00 */
[----:B------:R-:W3:Y:S01]  /*0f40*/  LDCU.64 UR4, c[0x4][0x18] ;  /* 0x01000300ff0477ac */ /* 0x000ee20008000a00 */
[----:B------:R-:W-:Y:S01]  /*0f50*/  MOV R6, R17 ;  /* 0x0000001100067202 */ /* 0x000fe20000000f00 */
[----:B------:R-:W-:Y:S02]  /*0f60*/  IMAD.MOV.U32 R7, RZ, RZ, R16 ;  /* 0x000000ffff077224 */ /* 0x000fe400078e0010 */
[----:B---3--:R-:W-:Y:S02]  /*0f70*/  IMAD.U32 R4, RZ, RZ, UR4 ;  /* 0x00000004ff047e24 */ /* 0x008fe4000f8e00ff */
[----:B------:R-:W-:Y:S01]  /*0f80*/  IMAD.U32 R5, RZ, RZ, UR5 ;  /* 0x00000005ff057e24 */ /* 0x000fe2000f8e00ff */
[----:B-12---:R0:W-:Y:S06]  /*0f90*/  STL [R1+0x30], R0 ;  /* 0x0000300001007387 */ /* 0x0061ec0000100800 */
[----:B------:R-:W-:-:S07]  /*0fa0*/  LEPC R20, `(.L_x_24) ;  /* 0x000000001014794e */ /* 0x000fce0000000000 */
[----:B0-----:R-:W-:Y:S05]  /*0fb0*/  CALL.ABS.NOINC R2 ;  /* 0x0000000002007343 */ /* 0x001fea0003c00000 */
.L_x_24:
        /* <DEDUP_REMOVED lines=10> */
.L_x_25:
        /* <DEDUP_REMOVED lines=10> */
.L_x_26:
        /* <DEDUP_REMOVED lines=10> */
.L_x_27:
        /* <DEDUP_REMOVED lines=10> */
.L_x_28:
        /* <DEDUP_REMOVED lines=10> */
.L_x_29:
        /* <DEDUP_REMOVED lines=10> */
.L_x_30:
[----:B------:R-:W-:-:S07]  /*1380*/  VIADD R26, R26, 0x8 ;  /* 0x000000081a1a7836 */ /* 0x000fce0000000000 */
.L_x_22:
[----:B------:R-:W-:Y:S01]  /*1390*/  LOP3.LUT R0, R24, 0x7, RZ, 0xc0, !PT ;  /* 0x0000000718007812 */ /* 0x000fe200078ec0ff */
[----:B------:R-:W-:Y:S03]  /*13a0*/  BSSY.RECONVERGENT B6, `(.L_x_21) ;  /* 0x000004a000067945 */ /* 0x000fe60003800200 */
[----:B------:R-:W-:-:S13]  /*13b0*/  ISETP.NE.AND P0, PT, R0, RZ, PT ;  /* 0x000000ff0000720c */ /* 0x000fda0003f05270 */
[----:B------:R-:W-:Y:S05]  /*13c0*/  @!P0 BRA `(.L_x_31) ;  /* 0x00000004001c8947 */ /* 0x000fea0003800000 */
[----:B------:R-:W-:-:S13]  /*13d0*/  ISETP.GE.U32.AND P0, PT, R0, 0x4, PT ;  /* 0x000000040000780c */ /* 0x000fda0003f06070 */
[----:B------:R-:W-:Y:S05]  /*13e0*/  @!P0 BRA `(.L_x_32) ;  /* 0x0000000000b48947 */ /* 0x000fea0003800000 */
[----:B------:R-:W-:Y:S01]  /*13f0*/  IMAD R19, R26, 0x4, R1 ;  /* 0x000000041a137824 */ /* 0x000fe200078e0201 */
[----:B------:R-:W-:Y:S01]  /*1400*/  MOV R18, 0x0 ;  /* 0x0000000000127802 */ /* 0x000fe20000000f00 */
[----:B------:R-:W0:Y:S03]  /*1410*/  LDCU.64 UR4, c[0x4][0x18] ;  /* 0x01000300ff0477ac */ /* 0x000e260008000a00 */
[----:B------:R-:W2:Y:S01]  /*1420*/  LDL R0, [R19] ;  /* 0x0000000013007983 */ /* 0x000ea20000100800 */
[----:B------:R1:W3:Y:S01]  /*1430*/  LDC.64 R2, c[0x4][R18] ;  /* 0x0100000012027b82 */ /* 0x0002e20000000a00 */
[----:B------:R-:W-:-:S04]  /*1440*/  IADD3 R17, P0, PT, R25, 0x30, RZ ;  /* 0x0000003019117810 */ /* 0x000fc80007f1e0ff */
[----:B------:R-:W-:Y:S01]  /*1450*/  IADD3.X R16, PT, PT, RZ, R23, RZ, P0, !PT ;  /* 0x00000017ff107210 */ /* 0x000fe200007fe4ff */
[----:B------:R-:W-:-:S03]  /*1460*/  IMAD.MOV.U32 R6, RZ, RZ, R17 ;  /* 0x000000ffff067224 */ /* 0x000fc600078e0011 */
[----:B------:R-:W-:Y:S01]  /*1470*/  MOV R7, R16 ;  /* 0x0000001000077202 */ /* 0x000fe20000000f00 */
[----:B0-----:R-:W-:Y:S02]  /*1480*/  IMAD.U32 R4, RZ, RZ, UR4 ;  /* 0x00000004ff047e24 */ /* 0x001fe4000f8e00ff */
[----:B------:R-:W-:Y:S01]  /*1490*/  IMAD.U32 R5, RZ, RZ, UR5 ;  /* 0x00000005ff057e24 */ /* 0x000fe2000f8e00ff */
[----:B--23--:R1:W-:Y:S06]  /*14a0*/  STL [R1+0x30], R0 ;  /* 0x0000300001007387 */ /* 0x00c3ec0000100800 */
[----:B------:R-:W-:-:S07]  /*14b0*/  LEPC R20, `(.L_x_33) ;  /* 0x000000001014794e */ /* 0x000fce0000000000 */
[----:B-1----:R-:W-:Y:S05]  /*14c0*/  CALL.ABS.NOINC R2 ;  /* 0x0000000002007343 */ /* 0x002fea0003c00000 */
.L_x_33:
[----:B------:R-:W2:Y:S01]  /*14d0*/  LDL R0, [R19+0x4] ;  /* 0x0000040013007983 */ /* 0x000ea20000100800 */
[----:B------:R0:W1:Y:S01]  /*14e0*/  LDC.64 R2, c[0x4][R18] ;  /* 0x0100000012027b82 */ /* 0x0000620000000a00 */
[----:B------:R-:W3:Y:S01]  /*14f0*/  LDCU.64 UR4, c[0x4][0x18] ;  /* 0x01000300ff0477ac */ /* 0x000ee20008000a00 */
[----:B------:R-:W-:Y:S01]  /*1500*/  IMAD.MOV.U32 R6, RZ, RZ, R17 ;  /* 0x000000ffff067224 */ /* 0x000fe200078e0011 */
[----:B------:R-:W-:Y:S01]  /*1510*/  MOV R7, R16 ;  /* 0x0000001000077202 */ /* 0x000fe20000000f00 */
[----:B---3--:R-:W-:Y:S02]  /*1520*/  IMAD.U32 R4, RZ, RZ, UR4 ;  /* 0x00000004ff047e24 */ /* 0x008fe4000f8e00ff */
[----:B------:R-:W-:Y:S01]  /*1530*/  IMAD.U32 R5, RZ, RZ, UR5 ;  /* 0x00000005ff057e24 */ /* 0x000fe2000f8e00ff */
[----:B-12---:R0:W-:Y:S06]  /*1540*/  STL [R1+0x30], R0 ;  /* 0x0000300001007387 */ /* 0x0061ec0000100800 */
[----:B------:R-:W-:-:S07]  /*1550*/  LEPC R20, `(.L_x_34) ;  /* 0x000000001014794e */ /* 0x000fce0000000000 */
[----:B0-----:R-:W-:Y:S05]  /*1560*/  CALL.ABS.NOINC R2 ;  /* 0x0000000002007343 */ /* 0x001fea0003c00000 */
.L_x_34:
        /* <DEDUP_REMOVED lines=10> */
.L_x_35:
        /* <DEDUP_REMOVED lines=10> */
.L_x_36:
[----:B------:R-:W-:-:S07]  /*16b0*/  VIADD R26, R26, 0x4 ;  /* 0x000000041a1a7836 */ /* 0x000fce0000000000 */
.L_x_32:
[----:B------:R-:W-:-:S04]  /*16c0*/  LOP3.LUT R17, R24, 0x3, RZ, 0xc0, !PT ;  /* 0x0000000318117812 */ /* 0x000fc800078ec0ff */
[----:B------:R-:W-:-:S13]  /*16d0*/  ISETP.NE.AND P0, PT, R17, RZ, PT ;  /* 0x000000ff1100720c */ /* 0x000fda0003f05270 */
[----:B------:R-:W-:Y:S05]  /*16e0*/  @!P0 BRA `(.L_x_31) ;  /* 0x0000000000548947 */ /* 0x000fea0003800000 */
[----:B------:R-:W-:Y:S01]  /*16f0*/  IADD3 R16, P0, PT, R25, 0x30, RZ ;  /* 0x0000003019107810 */ /* 0x000fe20007f1e0ff */
[----:B------:R-:W-:Y:S02]  /*1700*/  IMAD.MOV R17, RZ, RZ, -R17 ;  /* 0x000000ffff117224 */ /* 0x000fe400078e0a11 */
[----:B------:R-:W-:Y:S02]  /*1710*/  IMAD R26, R26, 0x4, R1 ;  /* 0x000000041a1a7824 */ /* 0x000fe400078e0201 */
[----:B------:R-:W-:-:S08]  /*1720*/  IMAD.X R18, RZ, RZ, R23, P0 ;  /* 0x000000ffff127224 */ /* 0x000fd000000e0617 */
.L_x_38:
[----:B------:R-:W2:Y:S01]  /*1730*/  LDL R0, [R26] ;  /* 0x000000001a007983 */ /* 0x000ea20000100800 */
[----:B------:R-:W-:Y:S01]  /*1740*/  MOV R2, 0x0 ;  /* 0x0000000000027802 */ /* 0x000fe20000000f00 */
[----:B------:R-:W0:Y:S01]  /*1750*/  LDCU.64 UR4, c[0x4][0x18] ;  /* 0x01000300ff0477ac */ /* 0x000e220008000a00 */
[----:B------:R-:W-:Y:S01]  /*1760*/  IADD3 R17, PT, PT, R17, 0x1, RZ ;  /* 0x0000000111117810 */ /* 0x000fe20007ffe0ff */
[----:B------:R-:W-:Y:S01]  /*1770*/  IMAD.MOV.U32 R6, RZ, RZ, R16 ;  /* 0x000000ffff067224 */ /* 0x000fe200078e0010 */
[----:B------:R-:W-:Y:S02]  /*1780*/  MOV R7, R18 ;  /* 0x0000001200077202 */ /* 0x000fe40000000f00 */
[----:B------:R-:W1:Y:S01]  /*1790*/  LDC.64 R2, c[0x4][R2] ;  /* 0x0100000002027b82 */ /* 0x000e620000000a00 */
[----:B------:R-:W-:Y:S01]  /*17a0*/  ISETP.NE.AND P0, PT, R17, RZ, PT ;  /* 0x000000ff1100720c */ /* 0x000fe20003f05270 */
[----:B0-----:R-:W-:Y:S02]  /*17b0*/  IMAD.U32 R4, RZ, RZ, UR4 ;  /* 0x00000004ff047e24 */ /* 0x001fe4000f8e00ff */
[----:B------:R-:W-:Y:S01]  /*17c0*/  IMAD.U32 R5, RZ, RZ, UR5 ;  /* 0x00000005ff057e24 */ /* 0x000fe2000f8e00ff */
[----:B--2---:R0:W-:Y:S02]  /*17d0*/  STL [R1+0x30], R0 ;  /* 0x0000300001007387 */ /* 0x0041e40000100800 */
[----:B01----:R-:W-:-:S07]  /*17e0*/  P2R R0, PR, RZ, 0x1 ;  /* 0x00000001ff007803 */ /* 0x003fce0000000000 */
[----:B------:R-:W-:-:S07]  /*17f0*/  LEPC R20, `(.L_x_37) ;  /* 0x000000001014794e */ /* 0x000fce0000000000 */
[----:B------:R-:W-:Y:S05]  /*1800*/  CALL.ABS.NOINC R2 ;  /* 0x0000000002007343 */ /* 0x000fea0003c00000 */
.L_x_37:
[----:B------:R-:W-:Y:S01]  /*1810*/  ISETP.NE.AND P6, PT, R17, RZ, PT ;  /* 0x000000ff1100720c */ /* 0x000fe20003fc5270 */
[----:B------:R-:W-:-:S12]  /*1820*/  VIADD R26, R26, 0x4 ;  /* 0x000000041a1a7836 */ /* 0x000fd80000000000 */
[----:B------:R-:W-:Y:S05]  /*1830*/  @P6 BRA `(.L_x_38) ;  /* 0xfffffffc00bc6947 */ /* 0x000fea000383ffff */
.L_x_31:
[----:B------:R-:W-:Y:S05]  /*1840*/  BSYNC.RECONVERGENT B6 ;  /* 0x0000000000067941 */ /* 0x000fea0003800200 */
.L_x_21:
[----:B------:R-:W0:Y:S01]  /*1850*/  LDCU.64 UR4, c[0x4][0x20] ;  /* 0x01000400ff0477ac */ /* 0x000e220008000a00 */
[----:B------:R-:W-:Y:S02]  /*1860*/  MOV R0, 0x0 ;  /* 0x0000000000007802 */ /* 0x000fe40000000f00 */
[----:B------:R-:W-:Y:S02]  /*1870*/  CS2R R6, SRZ ;  /* 0x0000000000067805 */ /* 0x000fe4000001ff00 */
[----:B------:R-:W-:Y:S01]  /*1880*/  ISETP.GE.U32.AND P0, PT, R24, 0x10, PT ;  /* 0x000000101800780c */ /* 0x000fe20003f06070 */
[----:B------:R1:W2:Y:S03]  /*1890*/  LDC.64 R2, c[0x4][R0] ;  /* 0x0100000000027b82 */ /* 0x0002a60000000a00 */
[----:B-1----:R-:W-:Y:S01]  /*18a0*/  P2R R0, PR, RZ, 0x1 ;  /* 0x00000001ff007803 */ /* 0x002fe20000000000 */
[----:B0-----:R-:W-:-:S02]  /*18b0*/  IMAD.U32 R4, RZ, RZ, UR4 ;  /* 0x00000004ff047e24 */ /* 0x001fc4000f8e00ff */
[----:B------:R-:W-:-:S07]  /*18c0*/  IMAD.U32 R5, RZ, RZ, UR5 ;  /* 0x00000005ff057e24 */ /* 0x000fce000f8e00ff */
[----:B------:R-:W-:-:S07]  /*18d0*/  LEPC R20, `(.L_x_39) ;  /* 0x000000001014794e */ /* 0x000fce0000000000 */
[----:B--2---:R-:W-:Y:S05]  /*18e0*/  CALL.ABS.NOINC R2 ;  /* 0x0000000002007343 */ /* 0x004fea0003c00000 */
.L_x_39:
[----:B------:R-:W-:Y:S01]  /*18f0*/  ISETP.GE.U32.AND P6, PT, R24, 0x10, PT ;  /* 0x000000101800780c */ /* 0x000fe20003fc6070 */
[----:B------:R-:W-:-:S12]  /*1900*/  HFMA2 R27, -RZ, RZ, 0, 0 ;  /* 0x00000000ff1b7431 */ /* 0x000fd800000001ff */
[----:B------:R-:W-:Y:S05]  /*1910*/  @!P6 BRA `(.L_x_40) ;  /* 0x0000000800bce947 */ /* 0x000fea0003800000 */
[----:B------:R-:W-:Y:S01]  /*1920*/  IADD3 RZ, P0, PT, R25, 0x30, RZ ;  /* 0x0000003019ff7810 */ /* 0x000fe20007f1e0ff */
[----:B------:R-:W-:Y:S01]  /*1930*/  BSSY.RECONVERGENT B6, `(.L_x_40) ;  /* 0x00000ad000067945 */ /* 0x000fe20003800200 */
[----:B------:R-:W-:Y:S01]  /*1940*/  LOP3.LUT R27, R24, 0xf0, RZ, 0xc0, !PT ;  /* 0x000000f0181b7812 */ /* 0x000fe200078ec0ff */
[----:B------:R-:W-:Y:S02]  /*1950*/  VIADD R19, R1, 0x50 ;  /* 0x0000005001137836 */ /* 0x000fe40000000000 */
[----:B------:R-:W-:Y:S01]  /*1960*/  IMAD.X R18, RZ, RZ, R23, P0 ;  /* 0x000000ffff127224 */ /* 0x000fe200000e0617 */
[----:B------:R-:W-:-:S07]  /*1970*/  IADD3 R17, PT, PT, -R27, RZ, RZ ;  /* 0x000000ff1b117210 */ /* 0x000fce0007ffe1ff */
.L_x_57:
[----:B------:R-:W2:Y:S01]  /*1980*/  LDL.64 R10, [R19+-0x40] ;  /* 0xffffc000130a7983 */ /* 0x000ea20000100a00 */
[----:B------:R-:W-:Y:S01]  /*1990*/  MOV R16, 0x0 ;  /* 0x0000000000107802 */ /* 0x000fe20000000f00 */
[----:B------:R-:W0:Y:S01]  /*19a0*/  LDCU.64 UR4, c[0x4][0x28] ;  /* 0x01000500ff0477ac */ /* 0x000e220008000a00 */
[----:B------:R-:W-:Y:S02]  /*19b0*/  VIADD R17, R17, 0x10 ;  /* 0x0000001011117836 */ /* 0x000fe40000000000 */
[----:B------:R1:W3:Y:S01]  /*19c0*/  LDC.64 R8, c[0x4][R16] ;  /* 0x0100000010087b82 */ /* 0x0002e20000000a00 */
[----:B------:R-:W-:Y:S02]  /*19d0*/  VIADD R2, R25, 0x30 ;  /* 0x0000003019027836 */ /* 0x000fe40000000000 */
[----:B------:R-:W-:Y:S01]  /*19e0*/  ISETP.NE.AND P0, PT, R17, RZ, PT ;  /* 0x000000ff1100720c */ /* 0x000fe20003f05270 */
[----:B------:R-:W-:Y:S02]  /*19f0*/  IMAD.MOV.U32 R7, RZ, RZ, R18 ;  /* 0x000000ffff077224 */ /* 0x000fe400078e0012 */
[----:B------:R-:W-:-:S02]  /*1a00*/  MOV R6, R2 ;  /* 0x0000000200067202 */ /* 0x000fc40000000f00 */
[----:B------:R-:W-:Y:S02]  /*1a10*/  P2R R26, PR, RZ, 0x1 ;  /* 0x00000001ff1a7803 */ /* 0x000fe40000000000 */
[----:B0-----:R-:W-:Y:S01]  /*1a20*/  MOV R4, UR4 ;  /* 0x0000000400047c02 */ /* 0x001fe20008000f00 */
[----:B------:R-:W-:Y:S01]  /*1a30*/  IMAD.U32 R5, RZ, RZ, UR5 ;  /* 0x00000005ff057e24 */ /* 0x000fe2000f8e00ff */
[----:B--23--:R1:W-:Y:S06]  /*1a40*/  STL.64 [R1+0x30], R10 ;  /* 0x0000300a01007387 */ /* 0x00c3ec0000100a00 */
[----:B------:R-:W-:-:S07]  /*1a50*/  LEPC R20, `(.L_x_41) ;  /* 0x000000001014794e */ /* 0x000fce0000000000 */
[----:B-1----:R-:W-:Y:S05]  /*1a60*/  CALL.ABS.NOINC R8 ;  /* 0x0000000008007343 */ /* 0x002fea0003c00000 */
.L_x_41:
[----:B------:R-:W2:Y:S01]  /*1a70*/  LDL.64 R10, [R19+-0x38] ;  /* 0xffffc800130a7983 */ /* 0x000ea20000100a00 */
[----:B------:R0:W1:Y:S01]  /*1a80*/  LDC.64 R8, c[0x4][R16] ;  /* 0x0100000010087b82 */ /* 0x0000620000000a00 */
[----:B------:R-:W3:Y:S01]  /*1a90*/  LDCU.64 UR4, c[0x4][0x28] ;  /* 0x01000500ff0477ac */ /* 0x000ee20008000a00 */
[----:B------:R-:W-:Y:S01]  /*1aa0*/  MOV R6, R2 ;  /* 0x0000000200067202 */ /* 0x000fe20000000f00 */
[----:B------:R-:W-:Y:S02]  /*1ab0*/  IMAD.MOV.U32 R7, RZ, RZ, R18 ;  /* 0x000000ffff077224 */ /* 0x000fe400078e0012 */
[----:B---3--:R-:W-:Y:S02]  /*1ac0*/  IMAD.U32 R4, RZ, RZ, UR4 ;  /* 0x00000004ff047e24 */ /* 0x008fe4000f8e00ff */
[----:B------:R-:W-:Y:S01]  /*1ad0*/  IMAD.U32 R5, RZ, RZ, UR5 ;  /* 0x00000005ff057e24 */ /* 0x000fe2000f8e00ff */
[----:B-12---:R0:W-:Y:S06]  /*1ae0*/  STL.64 [R1+0x30], R10 ;  /* 0x0000300a01007387 */ /* 0x0061ec0000100a00 */
[----:B------:R-:W-:-:S07]  /*1af0*/  LEPC R20, `(.L_x_42) ;  /* 0x000000001014794e */ /* 0x000fce0000000000 */
[----:B0-----:R-:W-:Y:S05]  /*1b00*/  CALL.ABS.NOINC R8 ;  /* 0x0000000008007343 */ /* 0x001fea0003c00000 */
.L_x_42:
[----:B------:R-:W2:Y:S01]  /*1b10*/  LDL.64 R10, [R19+-0x30] ;  /* 0xffffd000130a7983 */ /* 0x000ea20000100a00 */
[----:B------:R0:W1:Y:S01]  /*1b20*/  LDC.64 R8, c[0x4][R16] ;  /* 0x0100000010087b82 */ /* 0x0000620000000a00 */
[----:B------:R-:W3:Y:S01]  /*1b30*/  LDCU.64 UR4, c[0x4][0x28] ;  /* 0x01000500ff0477ac */ /* 0x000ee20008000a00 */
[----:B------:R-:W-:Y:S02]  /*1b40*/  IMAD.MOV.U32 R6, RZ, RZ, R2 ;  /* 0x000000ffff067224 */ /* 0x000fe400078e0002 */
[----:B------:R-:W-:Y:S02]  /*1b50*/  IMAD.MOV.U32 R7, RZ, RZ, R18 ;  /* 0x000000ffff077224 */ /* 0x000fe400078e0012 */
[----:B---3--:R-:W-:Y:S01]  /*1b60*/  IMAD.U32 R4, RZ, RZ, UR4 ;  /* 0x00000004ff047e24 */ /* 0x008fe2000f8e00ff */
[----:B------:R-:W-:Y:S01]  /*1b70*/  MOV R5, UR5 ;  /* 0x0000000500057c02 */ /* 0x000fe20008000f00 */
[----:B-12---:R0:W-:Y:S06]  /*1b80*/  STL.64 [R1+0x30], R10 ;  /* 0x0000300a01007387 */ /* 0x0061ec0000100a00 */
[----:B------:R-:W-:-:S07]  /*1b90*/  LEPC R20, `(.L_x_43) ;  /* 0x000000001014794e */ /* 0x000fce0000000000 */
[----:B0-----:R-:W-:Y:S05]  /*1ba0*/  CALL.ABS.NOINC R8 ;  /* 0x0000000008007343 */ /* 0x001fea0003c00000 */
.L_x_43:
[----:B------:R-:W2:Y:S01]  /*1bb0*/  LDL.64 R10, [R19+-0x28] ;  /* 0xffffd800130a7983 */ /* 0x000ea20000100a00 */
[----:B------:R0:W1:Y:S01]  /*1bc0*/  LDC.64 R8, c[0x4][R16] ;  /* 0x0100000010087b82 */ /* 0x0000620000000a00 */
[----:B------:R-:W3:Y:S01]  /*1bd0*/  LDCU.64 UR4, c[0x4][0x28] ;  /* 0x01000500ff0477ac */ /* 0x000ee20008000a00 */
[----:B------:R-:W-:Y:S01]  /*1be0*/  IMAD.MOV.U32 R6, RZ, RZ, R2 ;  /* 0x000000ffff067224 */ /* 0x000fe200078e0002 */
[----:B------:R-:W-:Y:S02]  /*1bf0*/  MOV R7, R18 ;  /* 0x0000001200077202 */ /* 0x000fe40000000f00 */
[----:B---3--:R-:W-:Y:S01]  /*1c00*/  MOV R4, UR4 ;  /* 0x0000000400047c02 */ /* 0x008fe20008000f00 */
[----:B------:R-:W-:Y:S01]  /*1c10*/  IMAD.U32 R5, RZ, RZ, UR5 ;  /* 0x00000005ff057e24 */ /* 0x000fe2000f8e00ff */
[----:B-12---:R0:W-:Y:S06]  /*1c20*/  STL.64 [R1+0x30], R10 ;  /* 0x0000300a01007387 */ /* 0x0061ec0000100a00 */
[----:B------:R-:W-:-:S07]  /*1c30*/  LEPC R20, `(.L_x_44) ;  /* 0x000000001014794e */ /* 0x000fce0000000000 */
[----:B0-----:R-:W-:Y:S05]  /*1c40*/  CALL.ABS.NOINC R8 ;  /* 0x0000000008007343 */ /* 0x001fea0003c00000 */
.L_x_44:
        /* <DEDUP_REMOVED lines=10> */
.L_x_45:
        /* <DEDUP_REMOVED lines=10> */
.L_x_46:
        /* <DEDUP_REMOVED lines=10> */
.L_x_47:
        /* <DEDUP_REMOVED lines=10> */
.L_x_48:
[----:B------:R-:W2:Y:S01]  /*1ed0*/  LDL.64 R10, [R19] ;  /* 0x00000000130a7983 */ /* 0x000ea20000100a00 */
        /* <DEDUP_REMOVED lines=9> */
.L_x_49:
[----:B------:R-:W2:Y:S01]  /*1f70*/  LDL.64 R10, [R19+0x8] ;  /* 0x00000800130a7983 */ /* 0x000ea20000100a00 */
        /* <DEDUP_REMOVED lines=9> */
.L_x_50:
[----:B------:R-:W2:Y:S01]  /*2010*/  LDL.64 R10, [R19+0x10] ;  /* 0x00001000130a7983 */ /* 0x000ea20000100a00 */
        /* <DEDUP_REMOVED lines=9> */
.L_x_51:
[----:B------:R-:W2:Y:S01]  /*20b0*/  LDL.64 R10, [R19+0x18] ;  /* 0x00001800130a7983 */ /* 0x000ea20000100a00 */
        /* <DEDUP_REMOVED lines=9> */
.L_x_52:
        /* <DEDUP_REMOVED lines=10> */
.L_x_53:
        /* <DEDUP_REMOVED lines=10> */
.L_x_54:
        /* <DEDUP_REMOVED lines=10> */
.L_x_55:
        /* <DEDUP_REMOVED lines=10> */
.L_x_56:
[----:B------:R-:W-:Y:S01]  /*23d0*/  ISETP.NE.AND P6, PT, R26, RZ, PT ;  /* 0x000000ff1a00720c */ /* 0x000fe20003fc5270 */
[----:B------:R-:W-:-:S12]  /*23e0*/  VIADD R19, R19, 0x80 ;  /* 0x0000008013137836 */ /* 0x000fd80000000000 */
[----:B------:R-:W-:Y:S05]  /*23f0*/  @P6 BRA `(.L_x_57) ;  /* 0xfffffff400606947 */ /* 0x000fea000383ffff */
[----:B------:R-:W-:Y:S05]  /*2400*/  BSYNC.RECONVERGENT B6 ;  /* 0x0000000000067941 */ /* 0x000fea0003800200 */
.L_x_40:
[----:B------:R-:W-:-:S04]  /*2410*/  LOP3.LUT R0, R24, 0xf, RZ, 0xc0, !PT ;  /* 0x0000000f18007812 */ /* 0x000fc800078ec0ff */
[----:B------:R-:W-:-:S13]  /*2420*/  ISETP.NE.AND P0, PT, R0, RZ, PT ;  /* 0x000000ff0000720c */ /* 0x000fda0003f05270 */
[----:B------:R-:W-:Y:S05]  /*2430*/  @!P0 BRA `(.L_x_58) ;  /* 0x0000000800ac8947 */ /* 0x000fea0003800000 */
[----:B------:R-:W-:Y:S02]  /*2440*/  ISETP.GE.U32.AND P0, PT, R0, 0x8, PT ;  /* 0x000000080000780c */ /* 0x000fe40003f06070 */
[----:B------:R-:W-:-:S11]  /*2450*/  LOP3.LUT R19, R24, 0x7, RZ, 0xc0, !PT ;  /* 0x0000000718137812 */ /* 0x000fd600078ec0ff */
[----:B------:R-:W-:Y:S05]  /*2460*/  @!P0 BRA `(.L_x_59) ;  /* 0x0000000400548947 */ /* 0x000fea0003800000 */
[----:B------:R-:W-:Y:S01]  /*2470*/  IMAD R18, R27, 0x8, R22 ;  /* 0x000000081b127824 */ /* 0x000fe200078e0216 */
[----:B------:R-:W-:Y:S01]  /*2480*/  MOV R17, 0x0 ;  /* 0x0000000000117802 */ /* 0x000fe20000000f00 */
[----:B------:R-:W0:Y:S03]  /*2490*/  LDCU.64 UR4, c[0x4][0x28] ;  /* 0x01000500ff0477ac */ /* 0x000e260008000a00 */
[----:B------:R-:W2:Y:S01]  /*24a0*/  LDL.64 R10, [R18] ;  /* 0x00000000120a7983 */ /* 0x000ea20000100a00 */
[----:B------:R1:W3:Y:S01]  /*24b0*/  LDC.64 R8, c[0x4][R17] ;  /* 0x0100000011087b82 */ /* 0x0002e20000000a00 */
[----:B------:R-:W-:-:S04]  /*24c0*/  IADD3 R16, P0, PT, R25, 0x30, RZ ;  /* 0x0000003019107810 */ /* 0x000fc80007f1e0ff */
[----:B------:R-:W-:Y:S02]  /*24d0*/  IADD3.X R2, PT, PT, RZ, R23, RZ, P0, !PT ;  /* 0x00000017ff027210 */ /* 0x000fe400007fe4ff */
[----:B------:R-:W-:-:S03]  /*24e0*/  MOV R6, R16 ;  /* 0x0000001000067202 */ /* 0x000fc60000000f00 */
[----:B------:R-:W-:Y:S02]  /*24f0*/  IMAD.MOV.U32 R7, RZ, RZ, R2 ;  /* 0x000000ffff077224 */ /* 0x000fe400078e0002 */
[----:B0-----:R-:W-:Y:S02]  /*2500*/  IMAD.U32 R4, RZ, RZ, UR4 ;  /* 0x00000004ff047e24 */ /* 0x001fe4000f8e00ff */
[----:B------:R-:W-:Y:S01]  /*2510*/  IMAD.U32 R5, RZ, RZ, UR5 ;  /* 0x00000005ff057e24 */ /* 0x000fe2000f8e00ff */
[----:B--23--:R1:W-:Y:S06]  /*2520*/  STL.64 [R1+0x30], R10 ;  /* 0x0000300a01007387 */ /* 0x00c3ec0000100a00 */
[----:B------:R-:W-:-:S07]  /*2530*/  LEPC R20, `(.L_x_60) ;  /* 0x000000001014794e */ /* 0x000fce0000000000 */
[----:B-1----:R-:W-:Y:S05]  /*2540*/  CALL.ABS.NOINC R8 ;  /* 0x0000000008007343 */ /* 0x002fea0003c00000 */
.L_x_60:
        /* <DEDUP_REMOVED lines=10> */
.L_x_61:
        /* <DEDUP_REMOVED lines=10> */
.L_x_62:
        /* <DEDUP_REMOVED lines=10> */
.L_x_63:
        /* <DEDUP_REMOVED lines=10> */
.L_x_64:
        /* <DEDUP_REMOVED lines=10> */
.L_x_65:
        /* <DEDUP_REMOVED lines=10> */
.L_x_66:
        /* <DEDUP_REMOVED lines=10> */
.L_x_67:
[----:B------:R-:W-:-:S07]  /*29b0*/  IADD3 R27, PT, PT, R27, 0x8, RZ ;  /* 0x000000081b1b7810 */ /* 0x000fce0007ffe0ff */
.L_x_59:
        /* <DEDUP_REMOVED lines=10> */
[----:B------:R-:W-:-:S05]  /*2a60*/  IADD3 R17, P0, PT, R25, 0x30, RZ ;  /* 0x0000003019117810 */ /* 0x000fca0007f1e0ff */
[----:B------:R-:W-:Y:S02]  /*2a70*/  IMAD.X R16, RZ, RZ, R23, P0 ;  /* 0x000000ffff107224 */ /* 0x000fe400000e0617 */
[----:B------:R-:W-:-:S03]  /*2a80*/  IMAD.MOV.U32 R6, RZ, RZ, R17 ;  /* 0x000000ffff067224 */ /* 0x000fc600078e0011 */
[----:B------:R-:W-:Y:S02]  /*2a90*/  MOV R7, R16 ;  /* 0x0000001000077202 */ /* 0x000fe40000000f00 */
[----:B0-----:R-:W-:Y:S01]  /*2aa0*/  MOV R4, UR4 ;  /* 0x0000000400047c02 */ /* 0x001fe20008000f00 */
[----:B------:R-:W-:Y:S01]  /*2ab0*/  IMAD.U32 R5, RZ, RZ, UR5 ;  /* 0x00000005ff057e24 */ /* 0x000fe2000f8e00ff */
[----:B--23--:R1:W-:Y:S06]  /*2ac0*/  STL.64 [R1+0x30], R8 ;  /* 0x0000300801007387 */ /* 0x00c3ec0000100a00 */
[----:B------:R-:W-:-:S07]  /*2ad0*/  LEPC R20, `(.L_x_69) ;  /* 0x000000001014794e */ /* 0x000fce0000000000 */
[----:B-1----:R-:W-:Y:S05]  /*2ae0*/  CALL.ABS.NOINC R2 ;  /* 0x0000000002007343 */ /* 0x002fea0003c00000 */
.L_x_69:
        /* <DEDUP_REMOVED lines=10> */
.L_x_70:
        /* <DEDUP_REMOVED lines=10> */
.L_x_71:
        /* <DEDUP_REMOVED lines=10> */
.L_x_72:
[----:B------:R-:W-:-:S07]  /*2cd0*/  VIADD R27, R27, 0x4 ;  /* 0x000000041b1b7836 */ /* 0x000fce0000000000 */
.L_x_68:
[----:B------:R-:W-:-:S13]  /*2ce0*/  ISETP.NE.AND P0, PT, R24, RZ, PT ;  /* 0x000000ff1800720c */ /* 0x000fda0003f05270 */
[----:B------:R-:W-:Y:S05]  /*2cf0*/  @!P0 BRA `(.L_x_58) ;  /* 0x00000000007c8947 */ /* 0x000fea0003800000 */
[----:B------:R-:W-:Y:S01]  /*2d00*/  IADD3 R25, P0, PT, R25, 0x30, RZ ;  /* 0x0000003019197810 */ /* 0x000fe20007f1e0ff */
[----:B------:R-:W-:Y:S01]  /*2d10*/  BSSY.RECONVERGENT B6, `(.L_x_73) ;  /* 0x0000014000067945 */ /* 0x000fe20003800200 */
[----:B------:R-:W-:Y:S02]  /*2d20*/  IMAD R22, R27, 0x8, R22 ;  /* 0x000000081b167824 */ /* 0x000fe400078e0216 */
[----:B------:R-:W-:Y:S01]  /*2d30*/  IMAD.MOV R24, RZ, RZ, -R24 ;  /* 0x000000ffff187224 */ /* 0x000fe200078e0a18 */
[----:B------:R-:W-:-:S08]  /*2d40*/  IADD3.X R23, PT, PT, RZ, R23, RZ, P0, !PT ;  /* 0x00000017ff177210 */ /* 0x000fd000007fe4ff */
.L_x_76:
[----:B------:R-:W2:Y:S01]  /*2d50*/  LDL.64 R2, [R22] ;  /* 0x0000000016027983 */ /* 0x000ea20000100a00 */
[----:B------:R-:W-:Y:S01]  /*2d60*/  MOV R0, 0x0 ;  /* 0x0000000000007802 */ /* 0x000fe20000000f00 */
[----:B------:R-:W0:Y:S01]  /*2d70*/  LDCU.64 UR4, c[0x4][0x28] ;  /* 0x01000500ff0477ac */ /* 0x000e220008000a00 */
[----:B------:R-:W-:Y:S01]  /*2d80*/  MOV R6, R25 ;  /* 0x0000001900067202 */ /* 0x000fe20000000f00 */
[----:B------:R-:W-:Y:S01]  /*2d90*/  IMAD.MOV.U32 R7, RZ, RZ, R23 ;  /* 0x000000ffff077224 */ /* 0x000fe200078e0017 */
[----:B------:R1:W3:Y:S01]  /*2da0*/  LDC.64 R8, c[0x4][R0] ;  /* 0x0100000000087b82 */ /* 0x0002e20000000a00 */
[----:B0-----:R-:W-:Y:S02]  /*2db0*/  IMAD.U32 R4, RZ, RZ, UR4 ;  /* 0x00000004ff047e24 */ /* 0x001fe4000f8e00ff */
[----:B------:R-:W-:Y:S01]  /*2dc0*/  IMAD.U32 R5, RZ, RZ, UR5 ;  /* 0x00000005ff057e24 */ /* 0x000fe2000f8e00ff */
[----:B--23--:R1:W-:Y:S06]  /*2dd0*/  STL.64 [R1+0x30], R2 ;  /* 0x0000300201007387 */ /* 0x00c3ec0000100a00 */
[----:B------:R-:W-:-:S07]  /*2de0*/  LEPC R20, `(.L_x_74) ;  /* 0x000000001014794e */ /* 0x000fce0000000000 */
[----:B-1----:R-:W-:Y:S05]  /*2df0*/  CALL.ABS.NOINC R8 ;  /* 0x0000000008007343 */ /* 0x002fea0003c00000 */
.L_x_74:
[----:B------:R-:W-:-:S05]  /*2e00*/  VIADD R24, R24, 0x1 ;  /* 0x0000000118187836 */ /* 0x000fca0000000000 */
[----:B------:R-:W-:-:S13]  /*2e10*/  ISETP.NE.AND P0, PT, R24, RZ, PT ;  /* 0x000000ff1800720c */ /* 0x000fda0003f05270 */
[----:B------:R-:W-:Y:S05]  /*2e20*/  @!P0 BRA `(.L_x_75) ;  /* 0x0000000000088947 */ /* 0x000fea0003800000 */
[----:B------:R-:W-:Y:S01]  /*2e30*/  IADD3 R22, PT, PT, R22, 0x8, RZ ;  /* 0x0000000816167810 */ /* 0x000fe20007ffe0ff */
[----:B------:R-:W-:Y:S06]  /*2e40*/  BRA `(.L_x_76) ;  /* 0xfffffffc00c07947 */ /* 0x000fec000383ffff */
.L_x_75:
[----:B------:R-:W-:Y:S05]  /*2e50*/  BSYNC.RECONVERGENT B6 ;  /* 0x0000000000067941 */ /* 0x000fea0003800200 */
.L_x_73:
[----:B------:R-:W-:Y:S05]  /*2e60*/  BRA `(.L_x_58) ;  /* 0x0000000000207947 */ /* 0x000fea0003800000 */
.L_x_2:
[----:B------:R-:W-:Y:S01]  /*2e70*/  MOV R0, 0x0 ;  /* 0x0000000000007802 */ /* 0x000fe20000000f00 */
[----:B------:R-:W0:Y:S01]  /*2e80*/  LDCU.64 UR4, c[0x4][0x20] ;  /* 0x01000400ff0477ac */ /* 0x000e220008000a00 */
[----:B------:R-:W-:Y:S02]  /*2e90*/  CS2R R6, SRZ ;  /* 0x0000000000067805 */ /* 0x000fe4000001ff00 */
[----:B------:R1:W2:Y:S01]  /*2ea0*/  LDC.64 R2, c[0x4][R0] ;  /* 0x0100000000027b82 */ /* 0x0002a20000000a00 */
[----:B0-----:R-:W-:Y:S02]  /*2eb0*/  IMAD.U32 R4, RZ, RZ, UR4 ;  /* 0x00000004ff047e24 */ /* 0x001fe4000f8e00ff */
[----:B-1----:R-:W-:-:S07]  /*2ec0*/  IMAD.U32 R5, RZ, RZ, UR5 ;  /* 0x00000005ff057e24 */ /* 0x002fce000f8e00ff */
[----:B------:R-:W-:-:S07]  /*2ed0*/  LEPC R20, `(.L_x_58) ;  /* 0x000000001014794e */ /* 0x000fce0000000000 */
[----:B--2---:R-:W-:Y:S05]  /*2ee0*/  CALL.ABS.NOINC R2 ;  /* 0x0000000002007343 */ /* 0x004fea0003c00000 */
.L_x_58:
[----:B------:R-:W-:Y:S01]  /*2ef0*/  MOV R0, 0x0 ;  /* 0x0000000000007802 */ /* 0x000fe20000000f00 */
[----:B------:R-:W0:Y:S01]  /*2f00*/  LDCU.64 UR4, c[0x4][0x30] ;  /* 0x01000600ff0477ac */ /* 0x000e220008000a00 */
[----:B------:R-:W-:Y:S02]  /*2f10*/  CS2R R6, SRZ ;  /* 0x0000000000067805 */ /* 0x000fe4000001ff00 */
[----:B------:R1:W2:Y:S01]  /*2f20*/  LDC.64 R2, c[0x4][R0] ;  /* 0x0100000000027b82 */ /* 0x0002a20000000a00 */
[----:B0-----:R-:W-:Y:S01]  /*2f30*/  MOV R4, UR4 ;  /* 0x0000000400047c02 */ /* 0x001fe20008000f00 */
[----:B-1----:R-:W-:-:S07]  /*2f40*/  IMAD.U32 R5, RZ, RZ, UR5 ;  /* 0x00000005ff057e24 */ /* 0x002fce000f8e00ff */
[----:B------:R-:W-:-:S07]  /*2f50*/  LEPC R20, `(.L_x_77) ;  /* 0x000000001014794e */ /* 0x000fce0000000000 */
[----:B--2---:R-:W-:Y:S05]  /*2f60*/  CALL.ABS.NOINC R2 ;  /* 0x0000000002007343 */ /* 0x004fea0003c00000 */
.L_x_77:
[----:B------:R-:W-:Y:S05]  /*2f70*/  EXIT ;  /* 0x000000000000794d */ /* 0x000fea0003800000 */
.L_x_78:
[----:B------:R-:W-:-:S00]  /*2f80*/  BRA `(.L_x_78) ;  /* 0xfffffffc00fc7947 */ /* 0x000fc0000383ffff */
[----:B------:R-:W-:-:S00]  /*2f90*/  NOP ;  /* 0x0000000000007918 */ /* 0x000fc00000000000 */
        /* <DEDUP_REMOVED lines=14> */
.L_x_79:


//--------------------- .nv.global.init           --------------------------
	.section	.nv.global.init,"aw",@progbits
.nv.global.init:
	.type		$str$5,@object
	.size		$str$5,($str$2 - $str$5)
$str$5:
        /*0000*/ 	.byte	0x0a, 0x00
	.type		$str$2,@object
	.size		$str$2,($str$4 - $str$2)
$str$2:
        /*0002*/ 	.byte	0x25, 0x75, 0x20, 0x00
	.type		$str$4,@object
	.size		$str$4,($str$3 - $str$4)
$str$4:
        /*0006*/ 	.byte	0x25, 0x6c, 0x6c, 0x75, 0x20, 0x00
	.type		$str$3,@object
	.size		$str$3,($str$1 - $str$3)
$str$3:
        /*000c*/ 	.byte	0x0a, 0x53, 0x74, 0x72, 0x69, 0x64, 0x65, 0x73, 0x3a, 0x20, 0x00
	.type		$str$1,@object
	.size		$str$1,($str - $str$1)
$str$1:
        /*0017*/ 	.byte	0x53, 0x68, 0x61, 0x70, 0x65, 0x20, 0x73, 0x69, 0x7a, 0x65, 0x73, 0x3a, 0x20, 0x00
	.type		$str,@object
	.size		$str,(.L_0 - $str)
$str:
        /*0025*/ 	.byte	0x54, 0x65, 0x6e, 0x73, 0x6f, 0x72, 0x20, 0x72, 0x61, 0x6e, 0x6b, 0x3a, 0x20, 0x25, 0x64, 0x0a
        /*0035*/ 	.byte	0x00
.L_0:


//--------------------- .nv.shared.reserved.0     --------------------------
	.section	.nv.shared.reserved.0,"aw",@nobits
	.weak		__nv_reservedSMEM_offset_0_alias
	.size		__nv_reservedSMEM_offset_0_alias, 0, 64
	.other		__nv_reservedSMEM_offset_0_alias,@"STO_CUDA_RESERVED_SHARED STV_DEFAULT"
__nv_reservedSMEM_offset_0_alias:
	.zero		0
	.zero		64


//--------------------- .nv.constant0._Z9my_kernelPvh7shape_t9strides_t --------------------------
	.section	.nv.constant0._Z9my_kernelPvh7shape_t9strides_t,"a",@progbits
	.sectionflags	@""
	.align	4
.nv.constant0._Z9my_kernelPvh7shape_t9strides_t:
	.zero		960


//--------------------- SYMBOLS --------------------------

	.type		.nv.reservedSmem.offset0,@object
	.size		.nv.reservedSmem.offset0,0x4
	.type		vprintf,@function
